	.target	sm_90a

	.elftype	@"ET_EXEC"


//--------------------- .note.nv.tkinfo           --------------------------
	.section	.note.nv.tkinfo,"",@"SHT_NOTE"
	.sectionflags	@"SHF_NOTE_NV_TKINFO"
	.tkinfo
        /*0018*/ 	.word	0x00000002
        /*0030*/ 	.string	""
        /*0030*/ 	.string	"ptxas"
        /*0030*/ 	.string	"Cuda compilation tools, release 13.0, V13.0.88"
        /*0030*/ 	.string	"Build cuda_13.0.r13.0/compiler.36424714_0"
        /*0030*/ 	.string	"-arch sm_90a -m 64 "



//--------------------- .note.nv.cuinfo           --------------------------
	.section	.note.nv.cuinfo,"",@"SHT_NOTE"
	.sectionflags	@"SHF_NOTE_NV_CUINFO"
        /*0018*/ 	.short	0x0002
        /*001a*/ 	.short	0x005a
        /*001c*/ 	.short	0x0082
	.zero		2


//--------------------- .nv.info                  --------------------------
	.section	.nv.info,"",@"SHT_CUDA_INFO"
	.align	4


	//----- nvinfo : EIATTR_REGCOUNT
	.align		4
        /*0000*/ 	.byte	0x04, 0x2f
        /*0002*/ 	.short	(.L_15 - .L_14)
	.align		4
.L_14:
        /*0004*/ 	.word	index@(_ZN7cutlass13device_kernelINS_4gemm6kernel13GemmUniversalIN4cute5tupleIJiiiiEEENS1_10collective13CollectiveMmaINS1_34MainloopSm90TmaGmmaWarpSpecializedILi3ENS5_IJNS4_1CILi1EEESB_SB_EEENS1_32KernelTmaWarpSpecializedPingpongEEENS5_IJNSA_ILi64EEESF_NSA_ILi32EEEEEEfNS5_IJlSB_lEEEfSI_NS4_8TiledMMAINS4_8MMA_AtomIJNS4_4SM904GMMA29MMA_64x64x8_F32TF32TF32_SS_TNILNSM_7ScaleInE1ELSO_1EEEEEENS4_6LayoutISC_NS5_IJNSA_ILi0EEESS_SS_EEEEENS5_IJNS4_10UnderscoreESV_SV_EEEEENS4_13SM90_TMA_LOADENS4_14ComposedLayoutINS4_7SwizzleILi3ELi4ELi3EEENS4_18smem_ptr_flag_bitsILi32EEENSR_INS5_IJNSA_ILi8EEESG_EEENS5_IJSG_SB_EEEEEEEvNS4_8identityESY_S18_vS19_EENS_8epilogue10collective6detail29Sm90TmaWarpSpecializedAdapterINS1C_15DefaultEpilogueIfSI_SI_NS1B_6thread17LinearCombinationIfLi1EffLNS1G_9ScaleType4KindE0ELNS_15FloatRoundStyleE2EfEENS1_15EpilogueDefaultEEEEEvvEEEEvNT_6ParamsE)
        /*0008*/ 	.word	0x000000a8


	//----- nvinfo : EIATTR_FRAME_SIZE
	.align		4
.L_15:
        /*000c*/ 	.byte	0x04, 0x11
        /*000e*/ 	.short	(.L_17 - .L_16)
	.align		4
.L_16:
        /*0010*/ 	.word	index@(_ZN7cutlass13device_kernelINS_4gemm6kernel13GemmUniversalIN4cute5tupleIJiiiiEEENS1_10collective13CollectiveMmaINS1_34MainloopSm90TmaGmmaWarpSpecializedILi3ENS5_IJNS4_1CILi1EEESB_SB_EEENS1_32KernelTmaWarpSpecializedPingpongEEENS5_IJNSA_ILi64EEESF_NSA_ILi32EEEEEEfNS5_IJlSB_lEEEfSI_NS4_8TiledMMAINS4_8MMA_AtomIJNS4_4SM904GMMA29MMA_64x64x8_F32TF32TF32_SS_TNILNSM_7ScaleInE1ELSO_1EEEEEENS4_6LayoutISC_NS5_IJNSA_ILi0EEESS_SS_EEEEENS5_IJNS4_10UnderscoreESV_SV_EEEEENS4_13SM90_TMA_LOADENS4_14ComposedLayoutINS4_7SwizzleILi3ELi4ELi3EEENS4_18smem_ptr_flag_bitsILi32EEENSR_INS5_IJNSA_ILi8EEESG_EEENS5_IJSG_SB_EEEEEEEvNS4_8identityESY_S18_vS19_EENS_8epilogue10collective6detail29Sm90TmaWarpSpecializedAdapterINS1C_15DefaultEpilogueIfSI_SI_NS1B_6thread17LinearCombinationIfLi1EffLNS1G_9ScaleType4KindE0ELNS_15FloatRoundStyleE2EfEENS1_15EpilogueDefaultEEEEEvvEEEEvNT_6ParamsE)
        /*0014*/ 	.word	0x00000008


	//----- nvinfo : EIATTR_MIN_STACK_SIZE
	.align		4
.L_17:
        /*0018*/ 	.byte	0x04, 0x12
        /*001a*/ 	.short	(.L_19 - .L_18)
	.align		4
.L_18:
        /*001c*/ 	.word	index@(_ZN7cutlass13device_kernelINS_4gemm6kernel13GemmUniversalIN4cute5tupleIJiiiiEEENS1_10collective13CollectiveMmaINS1_34MainloopSm90TmaGmmaWarpSpecializedILi3ENS5_IJNS4_1CILi1EEESB_SB_EEENS1_32KernelTmaWarpSpecializedPingpongEEENS5_IJNSA_ILi64EEESF_NSA_ILi32EEEEEEfNS5_IJlSB_lEEEfSI_NS4_8TiledMMAINS4_8MMA_AtomIJNS4_4SM904GMMA29MMA_64x64x8_F32TF32TF32_SS_TNILNSM_7ScaleInE1ELSO_1EEEEEENS4_6LayoutISC_NS5_IJNSA_ILi0EEESS_SS_EEEEENS5_IJNS4_10UnderscoreESV_SV_EEEEENS4_13SM90_TMA_LOADENS4_14ComposedLayoutINS4_7SwizzleILi3ELi4ELi3EEENS4_18smem_ptr_flag_bitsILi32EEENSR_INS5_IJNSA_ILi8EEESG_EEENS5_IJSG_SB_EEEEEEEvNS4_8identityESY_S18_vS19_EENS_8epilogue10collective6detail29Sm90TmaWarpSpecializedAdapterINS1C_15DefaultEpilogueIfSI_SI_NS1B_6thread17LinearCombinationIfLi1EffLNS1G_9ScaleType4KindE0ELNS_15FloatRoundStyleE2EfEENS1_15EpilogueDefaultEEEEEvvEEEEvNT_6ParamsE)
        /*0020*/ 	.word	0x00000008
.L_19:


//--------------------- .nv.compat                --------------------------
	.section	.nv.compat,"",@"SHT_CUDA_COMPAT_INFO"
	.align	4
        /*0000*/ 	.byte	0x02, 0x09, 0x01, 0x00, 0x02, 0x02, 0x04, 0x00, 0x02, 0x05, 0x05, 0x00, 0x03, 0x07, 0x01, 0x01
        /*0010*/ 	.byte	0x02, 0x03, 0x01, 0x00, 0x02, 0x06, 0x01, 0x00, 0x04, 0x0b, 0x08, 0x00, 0x00, 0x00, 0x00, 0x00
        /*0020*/ 	.byte	0x00, 0x00, 0x00, 0x00


//--------------------- .nv.info._ZN7cutlass13device_kernelINS_4gemm6kernel13GemmUniversalIN4cute5tupleIJiiiiEEENS1_10collective13CollectiveMmaINS1_34MainloopSm90TmaGmmaWarpSpecializedILi3ENS5_IJNS4_1CILi1EEESB_SB_EEENS1_32KernelTmaWarpSpecializedPingpongEEENS5_IJNSA_ILi64EEESF_NSA_ILi32EEEEEEfNS5_IJlSB_lEEEfSI_NS4_8TiledMMAINS4_8MMA_AtomIJNS4_4SM904GMMA29MMA_64x64x8_F32TF32TF32_SS_TNILNSM_7ScaleInE1ELSO_1EEEEEENS4_6LayoutISC_NS5_IJNSA_ILi0EEESS_SS_EEEEENS5_IJNS4_10UnderscoreESV_SV_EEEEENS4_13SM90_TMA_LOADENS4_14ComposedLayoutINS4_7SwizzleILi3ELi4ELi3EEENS4_18smem_ptr_flag_bitsILi32EEENSR_INS5_IJNSA_ILi8EEESG_EEENS5_IJSG_SB_EEEEEEEvNS4_8identityESY_S18_vS19_EENS_8epilogue10collective6detail29Sm90TmaWarpSpecializedAdapterINS1C_15DefaultEpilogueIfSI_SI_NS1B_6thread17LinearCombinationIfLi1EffLNS1G_9ScaleType4KindE0ELNS_15FloatRoundStyleE2EfEENS1_15EpilogueDefaultEEEEEvvEEEEvNT_6ParamsE --------------------------
	.section	.nv.info._ZN7cutlass13device_kernelINS_4gemm6kernel13GemmUniversalIN4cute5tupleIJiiiiEEENS1_10collective13CollectiveMmaINS1_34MainloopSm90TmaGmmaWarpSpecializedILi3ENS5_IJNS4_1CILi1EEESB_SB_EEENS1_32KernelTmaWarpSpecializedPingpongEEENS5_IJNSA_ILi64EEESF_NSA_ILi32EEEEEEfNS5_IJlSB_lEEEfSI_NS4_8TiledMMAINS4_8MMA_AtomIJNS4_4SM904GMMA29MMA_64x64x8_F32TF32TF32_SS_TNILNSM_7ScaleInE1ELSO_1EEEEEENS4_6LayoutISC_NS5_IJNSA_ILi0EEESS_SS_EEEEENS5_IJNS4_10UnderscoreESV_SV_EEEEENS4_13SM90_TMA_LOADENS4_14ComposedLayoutINS4_7SwizzleILi3ELi4ELi3EEENS4_18smem_ptr_flag_bitsILi32EEENSR_INS5_IJNSA_ILi8EEESG_EEENS5_IJSG_SB_EEEEEEEvNS4_8identityESY_S18_vS19_EENS_8epilogue10collective6detail29Sm90TmaWarpSpecializedAdapterINS1C_15DefaultEpilogueIfSI_SI_NS1B_6thread17LinearCombinationIfLi1EffLNS1G_9ScaleType4KindE0ELNS_15FloatRoundStyleE2EfEENS1_15EpilogueDefaultEEEEEvvEEEEvNT_6ParamsE,"",@"SHT_CUDA_INFO"
	.sectionflags	@""
	.align	4


	//----- nvinfo : EIATTR_CUDA_API_VERSION
	.align		4
        /*0000*/ 	.byte	0x04, 0x37
        /*0002*/ 	.short	(.L_21 - .L_20)
.L_20:
        /*0004*/ 	.word	0x00000082


	//----- nvinfo : EIATTR_KPARAM_INFO
	.align		4
.L_21:
        /*0008*/ 	.byte	0x04, 0x17
        /*000a*/ 	.short	(.L_23 - .L_22)
.L_22:
        /*000c*/ 	.word	0x00000000
        /*0010*/ 	.short	0x0000
        /*0012*/ 	.short	0x0070
        /*0014*/ 	.byte	0x00, 0xf0, 0x01, 0x10


	//----- nvinfo : EIATTR_SPARSE_MMA_MASK
	.align		4
.L_23:
        /*0018*/ 	.byte	0x03, 0x50
        /*001a*/ 	.short	0x0000


	//----- nvinfo : EIATTR_MAXREG_COUNT
	.align		4
        /*001c*/ 	.byte	0x03, 0x1b
        /*001e*/ 	.short	0x00a8


	//----- nvinfo : EIATTR_NUM_BARRIERS
	.align		4
        /*0020*/ 	.byte	0x02, 0x4c
        /*0022*/ 	.byte	0x01
	.zero		1


	//----- nvinfo : EIATTR_EXTERNS
	.align		4
        /*0024*/ 	.byte	0x04, 0x0f
        /*0026*/ 	.short	(.L_25 - .L_24)


	//   ....[0]....
	.align		4
.L_24:
        /*0028*/ 	.word	index@(__assertfail)


	//----- nvinfo : EIATTR_ANNOTATIONS
	.align		4
.L_25:
        /*002c*/ 	.byte	0x04, 0x55
        /*002e*/ 	.short	(.L_27 - .L_26)


	//   ....[0]....
.L_26:
        /*0030*/ 	.word	0x00000001
        /*0034*/ 	.byte	0xb0, 0x0a, 0x00, 0x00, 0x01, 0x00, 0x00, 0x00, 0x90, 0x3c, 0x00, 0x00, 0x01, 0x00, 0x00, 0x00
        /*0044*/ 	.byte	0x80, 0x48, 0x00, 0x00


	//----- nvinfo : EIATTR_MERCURY_ISA_VERSION
	.align		4
.L_27:
        /*0048*/ 	.byte	0x03, 0x5f
        /*004a*/ 	.short	0x0101


	//----- nvinfo : EIATTR_INT_WARP_WIDE_INSTR_OFFSETS
	.align		4
        /*004c*/ 	.byte	0x04, 0x31
        /*004e*/ 	.short	(.L_29 - .L_28)


	//   ....[0]....
.L_28:
        /*0050*/ 	.word	0x000003c0


	//   ....[1]....
        /*0054*/ 	.word	0x000003e0


	//   ....[2]....
        /*0058*/ 	.word	0x00000460


	//   ....[3]....
        /*005c*/ 	.word	0x00000470


	//   ....[4]....
        /*0060*/ 	.word	0x00000480


	//   ....[5]....
        /*0064*/ 	.word	0x000004a0


	//   ....[6]....
        /*0068*/ 	.word	0x00000530


	//   ....[7]....
        /*006c*/ 	.word	0x00000550


	//----- nvinfo : EIATTR_COOP_GROUP_MASK_REGIDS
	.align		4
.L_29:
        /*0070*/ 	.byte	0x04, 0x29
        /*0072*/ 	.short	(.L_31 - .L_30)


	//   ....[0]....
.L_30:
        /*0074*/ 	.word	0xffffffff


	//   ....[1]....
        /*0078*/ 	.word	0xffffffff


	//   ....[2]....
        /*007c*/ 	.word	0xffffffff


	//   ....[3]....
        /*0080*/ 	.word	0xffffffff


	//   ....[4]....
        /*0084*/ 	.word	0xffffffff


	//   ....[5]....
        /*0088*/ 	.word	0xffffffff


	//----- nvinfo : EIATTR_COOP_GROUP_INSTR_OFFSETS
	.align		4
.L_31:
        /*008c*/ 	.byte	0x04, 0x28
        /*008e*/ 	.short	(.L_33 - .L_32)


	//   ....[0]....
.L_32:
        /*0090*/ 	.word	0x00000070


	//   ....[1]....
        /*0094*/ 	.word	0x00000080


	//   ....[2]....
        /*0098*/ 	.word	0x00000140


	//   ....[3]....
        /*009c*/ 	.word	0x000002b0


	//   ....[4]....
        /*00a0*/ 	.word	0x000002f0


	//   ....[5]....
        /*00a4*/ 	.word	0x00000340


	//----- nvinfo : EIATTR_REG_RECONFIG
	.align		4
.L_33:
        /*00a8*/ 	.byte	0x01, 0x54
	.zero		2


	//----- nvinfo : EIATTR_SYSCALL_OFFSETS
	.align		4
        /*00ac*/ 	.byte	0x04, 0x46
        /*00ae*/ 	.short	(.L_35 - .L_34)


	//   ....[0]....
.L_34:
        /*00b0*/ 	.word	0x000015e0


	//----- nvinfo : EIATTR_MBARRIER_INSTR_OFFSETS
	.align		4
.L_35:
        /*00b4*/ 	.byte	0x04, 0x39
        /*00b6*/ 	.short	(.L_37 - .L_36)


	//   ....[0]....
.L_36:
        /*00b8*/ 	.word	0x00000240
        /*00bc*/ 	.word	0x000000ff
        /*00c0*/ 	.word	0x00000000
        /*00c4*/ 	.short	0x0100
        /*00c6*/ 	.byte	0x08
	.zero		1


	//   ....[1]....
        /*00c8*/ 	.word	0x00000250
        /*00cc*/ 	.word	0x000000ff
        /*00d0*/ 	.word	0x00000018
        /*00d4*/ 	.short	0x0100
        /*00d6*/ 	.byte	0x08
	.zero		1


	//   ....[2]....
        /*00d8*/ 	.word	0x00000260
        /*00dc*/ 	.word	0x000000ff
        /*00e0*/ 	.word	0x00000008
        /*00e4*/ 	.short	0x0100
        /*00e6*/ 	.byte	0x08
	.zero		1


	//   ....[3]....
        /*00e8*/ 	.word	0x00000270
        /*00ec*/ 	.word	0x000000ff
        /*00f0*/ 	.word	0x00000020
        /*00f4*/ 	.short	0x0100
        /*00f6*/ 	.byte	0x08
	.zero		1


	//   ....[4]....
        /*00f8*/ 	.word	0x00000280
        /*00fc*/ 	.word	0x000000ff
        /*0100*/ 	.word	0x00000010
        /*0104*/ 	.short	0x0100
        /*0106*/ 	.byte	0x08
	.zero		1


	//   ....[5]....
        /*0108*/ 	.word	0x00000290
        /*010c*/ 	.word	0x000000ff
        /*0110*/ 	.word	0x00000028
        /*0114*/ 	.short	0x0100
        /*0116*/ 	.byte	0x08
	.zero		1


	//   ....[6]....
        /*0118*/ 	.word	0x00000590
        /*011c*/ 	.word	0x000000ff
        /*0120*/ 	.word	0x00000060
        /*0124*/ 	.short	0x0100
        /*0126*/ 	.byte	0x08
	.zero		1


	//   ....[7]....
        /*0128*/ 	.word	0x00000600
        /*012c*/ 	.word	0x000000ff
        /*0130*/ 	.word	0x00000068
        /*0134*/ 	.short	0x0100
        /*0136*/ 	.byte	0x08
	.zero		1


	//   ....[8]....
        /*0138*/ 	.word	0x00000620
        /*013c*/ 	.word	0x000000ff
        /*0140*/ 	.word	0x00000040
        /*0144*/ 	.short	0x0100
        /*0146*/ 	.byte	0x09
	.zero		1


	//   ....[9]....
        /*0148*/ 	.word	0x00000630
        /*014c*/ 	.word	0x000000ff
        /*0150*/ 	.word	0x00000048
        /*0154*/ 	.short	0x0100
        /*0156*/ 	.byte	0x09
	.zero		1


	//   ....[10]....
        /*0158*/ 	.word	0x00000640
        /*015c*/ 	.word	0x000000ff
        /*0160*/ 	.word	0x00000050
        /*0164*/ 	.short	0x0100
        /*0166*/ 	.byte	0x09
	.zero		1


	//   ....[11]....
        /*0168*/ 	.word	0x00000650
        /*016c*/ 	.word	0x000000ff
        /*0170*/ 	.word	0x00000058
        /*0174*/ 	.short	0x0100
        /*0176*/ 	.byte	0x09
	.zero		1


	//   ....[12]....
        /*0178*/ 	.word	0x000014c0
        /*017c*/ 	.word	0x0000003d
        /*0180*/ 	.word	0x00000000
        /*0184*/ 	.short	0x010a
        /*0186*/ 	.byte	0x2a
	.zero		1


	//   ....[13]....
        /*0188*/ 	.word	0x00001660
        /*018c*/ 	.word	0x00000003
        /*0190*/ 	.word	0x00000000
        /*0194*/ 	.short	0x010a
        /*0196*/ 	.byte	0x3f
	.zero		1


	//   ....[14]....
        /*0198*/ 	.word	0x000016a0
        /*019c*/ 	.word	0x00000003
        /*01a0*/ 	.word	0x00000000
        /*01a4*/ 	.short	0x010a
        /*01a6*/ 	.byte	0x3f
	.zero		1


	//   ....[15]....
        /*01a8*/ 	.word	0x000019a0
        /*01ac*/ 	.word	0x000000ff
        /*01b0*/ 	.word	0x00000000
        /*01b4*/ 	.short	0x010a
        /*01b6*/ 	.byte	0x04
	.zero		1


	//   ....[16]....
        /*01b8*/ 	.word	0x000019e0
        /*01bc*/ 	.word	0x000000ff
        /*01c0*/ 	.word	0x00000000
        /*01c4*/ 	.short	0x010a
        /*01c6*/ 	.byte	0x04
	.zero		1


	//   ....[17]....
        /*01c8*/ 	.word	0x00001c40
        /*01cc*/ 	.word	0x000000ff
        /*01d0*/ 	.word	0x00000000
        /*01d4*/ 	.short	0x0101
        /*01d6*/ 	.byte	0x04
	.zero		1


	//   ....[18]....
        /*01d8*/ 	.word	0x00001d30
        /*01dc*/ 	.word	0x0000003e
        /*01e0*/ 	.word	0x00000000
        /*01e4*/ 	.short	0x0101
        /*01e6*/ 	.byte	0x2f
	.zero		1


	//   ....[19]....
        /*01e8*/ 	.word	0x00001e00
        /*01ec*/ 	.word	0x000000ff
        /*01f0*/ 	.word	0x00000000
        /*01f4*/ 	.short	0x0101
        /*01f6*/ 	.byte	0x06
	.zero		1


	//   ....[20]....
        /*01f8*/ 	.word	0x00001eb0
        /*01fc*/ 	.word	0x0000003d
        /*0200*/ 	.word	0x00000010
        /*0204*/ 	.short	0x010a
        /*0206*/ 	.byte	0x2a
	.zero		1


	//   ....[21]....
        /*0208*/ 	.word	0x00003cb0
        /*020c*/ 	.word	0x00000040
        /*0210*/ 	.word	0x00000000
        /*0214*/ 	.short	0x0101
        /*0216*/ 	.byte	0x2f
	.zero		1


	//   ....[22]....
        /*0218*/ 	.word	0x00004610
        /*021c*/ 	.word	0x0000000a
        /*0220*/ 	.word	0x00000018
        /*0224*/ 	.short	0x010a
        /*0226*/ 	.byte	0x3f
	.zero		1


	//   ....[23]....
        /*0228*/ 	.word	0x00004990
        /*022c*/ 	.word	0x00000005
        /*0230*/ 	.word	0x00000068
        /*0234*/ 	.short	0x0101
        /*0236*/ 	.byte	0x3f
	.zero		1


	//   ....[24]....
        /*0238*/ 	.word	0x00005110
        /*023c*/ 	.word	0x00000009
        /*0240*/ 	.word	0x00000000
        /*0244*/ 	.short	0x010a
        /*0246*/ 	.byte	0x3f
	.zero		1


	//   ....[25]....
        /*0248*/ 	.word	0x00005190
        /*024c*/ 	.word	0x00000006
        /*0250*/ 	.word	0x00000000
        /*0254*/ 	.short	0x010a
        /*0256*/ 	.byte	0x3f
	.zero		1


	//   ....[26]....
        /*0258*/ 	.word	0x00005220
        /*025c*/ 	.word	0x00000003
        /*0260*/ 	.word	0x00000000
        /*0264*/ 	.short	0x010a
        /*0266*/ 	.byte	0x3f
	.zero		1


	//   ....[27]....
        /*0268*/ 	.word	0x00005280
        /*026c*/ 	.word	0x0000003f
        /*0270*/ 	.word	0x00000000
        /*0274*/ 	.short	0x010a
        /*0276*/ 	.byte	0x3f
	.zero		1


	//   ....[28]....
        /*0278*/ 	.word	0x000052d0
        /*027c*/ 	.word	0x00000003
        /*0280*/ 	.word	0x00000000
        /*0284*/ 	.short	0x010a
        /*0286*/ 	.byte	0x3f
	.zero		1


	//   ....[29]....
        /*0288*/ 	.word	0x00005330
        /*028c*/ 	.word	0x00000004
        /*0290*/ 	.word	0x00000000
        /*0294*/ 	.short	0x010a
        /*0296*/ 	.byte	0x3f
	.zero		1


	//   ....[30]....
        /*0298*/ 	.word	0x00005380
        /*029c*/ 	.word	0x0000003f
        /*02a0*/ 	.word	0x00000010
        /*02a4*/ 	.short	0x010a
        /*02a6*/ 	.byte	0x3f
	.zero		1


	//   ....[31]....
        /*02a8*/ 	.word	0x00005450
        /*02ac*/ 	.word	0x0000000a
        /*02b0*/ 	.word	0x00000018
        /*02b4*/ 	.short	0x010a
        /*02b6*/ 	.byte	0x3f
	.zero		1


	//   ....[32]....
        /*02b8*/ 	.word	0x00005520
        /*02bc*/ 	.word	0x00000009
        /*02c0*/ 	.word	0x00000000
        /*02c4*/ 	.short	0x010a
        /*02c6*/ 	.byte	0x3f
	.zero		1


	//   ....[33]....
        /*02c8*/ 	.word	0x00005570
        /*02cc*/ 	.word	0x00000006
        /*02d0*/ 	.word	0x00000000
        /*02d4*/ 	.short	0x010a
        /*02d6*/ 	.byte	0x3f
	.zero		1


	//----- nvinfo : EIATTR_NUM_MBARRIERS
	.align		4
.L_37:
        /*02d8*/ 	.byte	0x03, 0x38
        /*02da*/ 	.short	0x000c


	//----- nvinfo : EIATTR_EXIT_INSTR_OFFSETS
	.align		4
        /*02dc*/ 	.byte	0x04, 0x1c
        /*02de*/ 	.short	(.L_39 - .L_38)


	//   ....[0]....
.L_38:
        /*02e0*/ 	.word	0x00001160


	//   ....[1]....
        /*02e4*/ 	.word	0x000011c0


	//   ....[2]....
        /*02e8*/ 	.word	0x00004340


	//   ....[3]....
        /*02ec*/ 	.word	0x00004370


	//   ....[4]....
        /*02f0*/ 	.word	0x00005270


	//----- nvinfo : EIATTR_MAX_THREADS
	.align		4
.L_39:
        /*02f4*/ 	.byte	0x04, 0x05
        /*02f6*/ 	.short	(.L_41 - .L_40)
.L_40:
        /*02f8*/ 	.word	0x00000180
        /*02fc*/ 	.word	0x00000001
        /*0300*/ 	.word	0x00000001


	//----- nvinfo : EIATTR_CRS_STACK_SIZE
	.align		4
.L_41:
        /*0304*/ 	.byte	0x04, 0x1e
        /*0306*/ 	.short	(.L_43 - .L_42)
.L_42:
        /*0308*/ 	.word	0x00000000


	//----- nvinfo : EIATTR_CBANK_PARAM_SIZE
	.align		4
.L_43:
        /*030c*/ 	.byte	0x03, 0x19
        /*030e*/ 	.short	0x0470


	//----- nvinfo : EIATTR_PARAM_CBANK
	.align		4
        /*0310*/ 	.byte	0x04, 0x0a
        /*0312*/ 	.short	(.L_45 - .L_44)
	.align		4
.L_44:
        /*0314*/ 	.word	index@(.nv.constant0._ZN7cutlass13device_kernelINS_4gemm6kernel13GemmUniversalIN4cute5tupleIJiiiiEEENS1_10collective13CollectiveMmaINS1_34MainloopSm90TmaGmmaWarpSpecializedILi3ENS5_IJNS4_1CILi1EEESB_SB_EEENS1_32KernelTmaWarpSpecializedPingpongEEENS5_IJNSA_ILi64EEESF_NSA_ILi32EEEEEEfNS5_IJlSB_lEEEfSI_NS4_8TiledMMAINS4_8MMA_AtomIJNS4_4SM904GMMA29MMA_64x64x8_F32TF32TF32_SS_TNILNSM_7ScaleInE1ELSO_1EEEEEENS4_6LayoutISC_NS5_IJNSA_ILi0EEESS_SS_EEEEENS5_IJNS4_10UnderscoreESV_SV_EEEEENS4_13SM90_TMA_LOADENS4_14ComposedLayoutINS4_7SwizzleILi3ELi4ELi3EEENS4_18smem_ptr_flag_bitsILi32EEENSR_INS5_IJNSA_ILi8EEESG_EEENS5_IJSG_SB_EEEEEEEvNS4_8identityESY_S18_vS19_EENS_8epilogue10collective6detail29Sm90TmaWarpSpecializedAdapterINS1C_15DefaultEpilogueIfSI_SI_NS1B_6thread17LinearCombinationIfLi1EffLNS1G_9ScaleType4KindE0ELNS_15FloatRoundStyleE2EfEENS1_15EpilogueDefaultEEEEEvvEEEEvNT_6ParamsE)
        /*0318*/ 	.short	0x0210
        /*031a*/ 	.short	0x0470


	//----- nvinfo : EIATTR_SW_WAR
	.align		4
.L_45:
        /*031c*/ 	.byte	0x04, 0x36
        /*031e*/ 	.short	(.L_47 - .L_46)
.L_46:
        /*0320*/ 	.word	0x00000008
.L_47:


//--------------------- .nv.callgraph             --------------------------
	.section	.nv.callgraph,"",@"SHT_CUDA_CALLGRAPH"
	.align	4
	.sectionentsize	8
	.align		4
        /*0000*/ 	.word	0x00000000
	.align		4
        /*0004*/ 	.word	0xffffffff
	.align		4
        /*0008*/ 	.word	index@(_ZN7cutlass13device_kernelINS_4gemm6kernel13GemmUniversalIN4cute5tupleIJiiiiEEENS1_10collective13CollectiveMmaINS1_34MainloopSm90TmaGmmaWarpSpecializedILi3ENS5_IJNS4_1CILi1EEESB_SB_EEENS1_32KernelTmaWarpSpecializedPingpongEEENS5_IJNSA_ILi64EEESF_NSA_ILi32EEEEEEfNS5_IJlSB_lEEEfSI_NS4_8TiledMMAINS4_8MMA_AtomIJNS4_4SM904GMMA29MMA_64x64x8_F32TF32TF32_SS_TNILNSM_7ScaleInE1ELSO_1EEEEEENS4_6LayoutISC_NS5_IJNSA_ILi0EEESS_SS_EEEEENS5_IJNS4_10UnderscoreESV_SV_EEEEENS4_13SM90_TMA_LOADENS4_14ComposedLayoutINS4_7SwizzleILi3ELi4ELi3EEENS4_18smem_ptr_flag_bitsILi32EEENSR_INS5_IJNSA_ILi8EEESG_EEENS5_IJSG_SB_EEEEEEEvNS4_8identityESY_S18_vS19_EENS_8epilogue10collective6detail29Sm90TmaWarpSpecializedAdapterINS1C_15DefaultEpilogueIfSI_SI_NS1B_6thread17LinearCombinationIfLi1EffLNS1G_9ScaleType4KindE0ELNS_15FloatRoundStyleE2EfEENS1_15EpilogueDefaultEEEEEvvEEEEvNT_6ParamsE)
	.align		4
        /*000c*/ 	.word	index@(__assertfail)
	.align		4
        /*0010*/ 	.word	0x00000000
	.align		4
        /*0014*/ 	.word	0xfffffffe
	.align		4
        /*0018*/ 	.word	0x00000000
	.align		4
        /*001c*/ 	.word	0xfffffffd
	.align		4
        /*0020*/ 	.word	0x00000000
	.align		4
        /*0024*/ 	.word	0xfffffffc


//--------------------- .nv.constant4             --------------------------
	.section	.nv.constant4,"a",@progbits
	.align	8
	.align		8
.nv.constant4:
        /*0000*/ 	.dword	__assertfail
	.align		8
        /*0008*/ 	.dword	__unnamed_1
	.align		8
        /*0010*/ 	.dword	_ZN40_INTERNAL_333c8a67_4_k_cu_0f53745c_144614cuda3std3__45__cpo5beginE
	.align		8
        /*0018*/ 	.dword	_ZN40_INTERNAL_333c8a67_4_k_cu_0f53745c_144614cuda3std3__45__cpo3endE
	.align		8
        /*0020*/ 	.dword	_ZN40_INTERNAL_333c8a67_4_k_cu_0f53745c_144614cuda3std3__45__cpo6cbeginE
	.align		8
        /*0028*/ 	.dword	_ZN40_INTERNAL_333c8a67_4_k_cu_0f53745c_144614cuda3std3__45__cpo4cendE
	.align		8
        /*0030*/ 	.dword	_ZN40_INTERNAL_333c8a67_4_k_cu_0f53745c_144614cuda3std3__442_GLOBAL__N__333c8a67_4_k_cu_0f53745c_144616ignoreE
	.align		8
        /*0038*/ 	.dword	_ZN40_INTERNAL_333c8a67_4_k_cu_0f53745c_144614cuda3std3__419piecewise_constructE
	.align		8
        /*0040*/ 	.dword	_ZN40_INTERNAL_333c8a67_4_k_cu_0f53745c_144614cuda3std3__48in_placeE
	.align		8
        /*0048*/ 	.dword	_ZN40_INTERNAL_333c8a67_4_k_cu_0f53745c_144614cuda3std6ranges3__45__cpo4swapE
	.align		8
        /*0050*/ 	.dword	_ZN40_INTERNAL_333c8a67_4_k_cu_0f53745c_144614cuda3std6ranges3__45__cpo9iter_moveE
	.align		8
        /*0058*/ 	.dword	_ZN40_INTERNAL_333c8a67_4_k_cu_0f53745c_144614cute7productE
	.align		8
        /*0060*/ 	.dword	_ZN40_INTERNAL_333c8a67_4_k_cu_0f53745c_144614cute1_E
	.align		8
        /*0068*/ 	.dword	$str$22
	.align		8
        /*0070*/ 	.dword	$str$23


//--------------------- .text._ZN7cutlass13device_kernelINS_4gemm6kernel13GemmUniversalIN4cute5tupleIJiiiiEEENS1_10collective13CollectiveMmaINS1_34MainloopSm90TmaGmmaWarpSpecializedILi3ENS5_IJNS4_1CILi1EEESB_SB_EEENS1_32KernelTmaWarpSpecializedPingpongEEENS5_IJNSA_ILi64EEESF_NSA_ILi32EEEEEEfNS5_IJlSB_lEEEfSI_NS4_8TiledMMAINS4_8MMA_AtomIJNS4_4SM904GMMA29MMA_64x64x8_F32TF32TF32_SS_TNILNSM_7ScaleInE1ELSO_1EEEEEENS4_6LayoutISC_NS5_IJNSA_ILi0EEESS_SS_EEEEENS5_IJNS4_10UnderscoreESV_SV_EEEEENS4_13SM90_TMA_LOADENS4_14ComposedLayoutINS4_7SwizzleILi3ELi4ELi3EEENS4_18smem_ptr_flag_bitsILi32EEENSR_INS5_IJNSA_ILi8EEESG_EEENS5_IJSG_SB_EEEEEEEvNS4_8identityESY_S18_vS19_EENS_8epilogue10collective6detail29Sm90TmaWarpSpecializedAdapterINS1C_15DefaultEpilogueIfSI_SI_NS1B_6thread17LinearCombinationIfLi1EffLNS1G_9ScaleType4KindE0ELNS_15FloatRoundStyleE2EfEENS1_15EpilogueDefaultEEEEEvvEEEEvNT_6ParamsE --------------------------
	.section	.text._ZN7cutlass13device_kernelINS_4gemm6kernel13GemmUniversalIN4cute5tupleIJiiiiEEENS1_10collective13CollectiveMmaINS1_34MainloopSm90TmaGmmaWarpSpecializedILi3ENS5_IJNS4_1CILi1EEESB_SB_EEENS1_32KernelTmaWarpSpecializedPingpongEEENS5_IJNSA_ILi64EEESF_NSA_ILi32EEEEEEfNS5_IJlSB_lEEEfSI_NS4_8TiledMMAINS4_8MMA_AtomIJNS4_4SM904GMMA29MMA_64x64x8_F32TF32TF32_SS_TNILNSM_7ScaleInE1ELSO_1EEEEEENS4_6LayoutISC_NS5_IJNSA_ILi0EEESS_SS_EEEEENS5_IJNS4_10UnderscoreESV_SV_EEEEENS4_13SM90_TMA_LOADENS4_14ComposedLayoutINS4_7SwizzleILi3ELi4ELi3EEENS4_18smem_ptr_flag_bitsILi32EEENSR_INS5_IJNSA_ILi8EEESG_EEENS5_IJSG_SB_EEEEEEEvNS4_8identityESY_S18_vS19_EENS_8epilogue10collective6detail29Sm90TmaWarpSpecializedAdapterINS1C_15DefaultEpilogueIfSI_SI_NS1B_6thread17LinearCombinationIfLi1EffLNS1G_9ScaleType4KindE0ELNS_15FloatRoundStyleE2EfEENS1_15EpilogueDefaultEEEEEvvEEEEvNT_6ParamsE,"ax",@progbits
	.align	128
.text._ZN7cutlass13device_kernelINS_4gemm6kernel13GemmUniversalIN4cute5tupleIJiiiiEEENS1_10collective13CollectiveMmaINS1_34MainloopSm90TmaGmmaWarpSpecializedILi3ENS5_IJNS4_1CILi1EEESB_SB_EEENS1_32KernelTmaWarpSpecializedPingpongEEENS5_IJNSA_ILi64EEESF_NSA_ILi32EEEEEEfNS5_IJlSB_lEEEfSI_NS4_8TiledMMAINS4_8MMA_AtomIJNS4_4SM904GMMA29MMA_64x64x8_F32TF32TF32_SS_TNILNSM_7ScaleInE1ELSO_1EEEEEENS4_6LayoutISC_NS5_IJNSA_ILi0EEESS_SS_EEEEENS5_IJNS4_10UnderscoreESV_SV_EEEEENS4_13SM90_TMA_LOADENS4_14ComposedLayoutINS4_7SwizzleILi3ELi4ELi3EEENS4_18smem_ptr_flag_bitsILi32EEENSR_INS5_IJNSA_ILi8EEESG_EEENS5_IJSG_SB_EEEEEEEvNS4_8identityESY_S18_vS19_EENS_8epilogue10collective6detail29Sm90TmaWarpSpecializedAdapterINS1C_15DefaultEpilogueIfSI_SI_NS1B_6thread17LinearCombinationIfLi1EffLNS1G_9ScaleType4KindE0ELNS_15FloatRoundStyleE2EfEENS1_15EpilogueDefaultEEEEEvvEEEEvNT_6ParamsE:
        .type           _ZN7cutlass13device_kernelINS_4gemm6kernel13GemmUniversalIN4cute5tupleIJiiiiEEENS1_10collective13CollectiveMmaINS1_34MainloopSm90TmaGmmaWarpSpecializedILi3ENS5_IJNS4_1CILi1EEESB_SB_EEENS1_32KernelTmaWarpSpecializedPingpongEEENS5_IJNSA_ILi64EEESF_NSA_ILi32EEEEEEfNS5_IJlSB_lEEEfSI_NS4_8TiledMMAINS4_8MMA_AtomIJNS4_4SM904GMMA29MMA_64x64x8_F32TF32TF32_SS_TNILNSM_7ScaleInE1ELSO_1EEEEEENS4_6LayoutISC_NS5_IJNSA_ILi0EEESS_SS_EEEEENS5_IJNS4_10UnderscoreESV_SV_EEEEENS4_13SM90_TMA_LOADENS4_14ComposedLayoutINS4_7SwizzleILi3ELi4ELi3EEENS4_18smem_ptr_flag_bitsILi32EEENSR_INS5_IJNSA_ILi8EEESG_EEENS5_IJSG_SB_EEEEEEEvNS4_8identityESY_S18_vS19_EENS_8epilogue10collective6detail29Sm90TmaWarpSpecializedAdapterINS1C_15DefaultEpilogueIfSI_SI_NS1B_6thread17LinearCombinationIfLi1EffLNS1G_9ScaleType4KindE0ELNS_15FloatRoundStyleE2EfEENS1_15EpilogueDefaultEEEEEvvEEEEvNT_6ParamsE,@function
        .size           _ZN7cutlass13device_kernelINS_4gemm6kernel13GemmUniversalIN4cute5tupleIJiiiiEEENS1_10collective13CollectiveMmaINS1_34MainloopSm90TmaGmmaWarpSpecializedILi3ENS5_IJNS4_1CILi1EEESB_SB_EEENS1_32KernelTmaWarpSpecializedPingpongEEENS5_IJNSA_ILi64EEESF_NSA_ILi32EEEEEEfNS5_IJlSB_lEEEfSI_NS4_8TiledMMAINS4_8MMA_AtomIJNS4_4SM904GMMA29MMA_64x64x8_F32TF32TF32_SS_TNILNSM_7ScaleInE1ELSO_1EEEEEENS4_6LayoutISC_NS5_IJNSA_ILi0EEESS_SS_EEEEENS5_IJNS4_10UnderscoreESV_SV_EEEEENS4_13SM90_TMA_LOADENS4_14ComposedLayoutINS4_7SwizzleILi3ELi4ELi3EEENS4_18smem_ptr_flag_bitsILi32EEENSR_INS5_IJNSA_ILi8EEESG_EEENS5_IJSG_SB_EEEEEEEvNS4_8identityESY_S18_vS19_EENS_8epilogue10collective6detail29Sm90TmaWarpSpecializedAdapterINS1C_15DefaultEpilogueIfSI_SI_NS1B_6thread17LinearCombinationIfLi1EffLNS1G_9ScaleType4KindE0ELNS_15FloatRoundStyleE2EfEENS1_15EpilogueDefaultEEEEEvvEEEEvNT_6ParamsE,(.L_x_131 - _ZN7cutlass13device_kernelINS_4gemm6kernel13GemmUniversalIN4cute5tupleIJiiiiEEENS1_10collective13CollectiveMmaINS1_34MainloopSm90TmaGmmaWarpSpecializedILi3ENS5_IJNS4_1CILi1EEESB_SB_EEENS1_32KernelTmaWarpSpecializedPingpongEEENS5_IJNSA_ILi64EEESF_NSA_ILi32EEEEEEfNS5_IJlSB_lEEEfSI_NS4_8TiledMMAINS4_8MMA_AtomIJNS4_4SM904GMMA29MMA_64x64x8_F32TF32TF32_SS_TNILNSM_7ScaleInE1ELSO_1EEEEEENS4_6LayoutISC_NS5_IJNSA_ILi0EEESS_SS_EEEEENS5_IJNS4_10UnderscoreESV_SV_EEEEENS4_13SM90_TMA_LOADENS4_14ComposedLayoutINS4_7SwizzleILi3ELi4ELi3EEENS4_18smem_ptr_flag_bitsILi32EEENSR_INS5_IJNSA_ILi8EEESG_EEENS5_IJSG_SB_EEEEEEEvNS4_8identityESY_S18_vS19_EENS_8epilogue10collective6detail29Sm90TmaWarpSpecializedAdapterINS1C_15DefaultEpilogueIfSI_SI_NS1B_6thread17LinearCombinationIfLi1EffLNS1G_9ScaleType4KindE0ELNS_15FloatRoundStyleE2EfEENS1_15EpilogueDefaultEEEEEvvEEEEvNT_6ParamsE)
        .other          _ZN7cutlass13device_kernelINS_4gemm6kernel13GemmUniversalIN4cute5tupleIJiiiiEEENS1_10collective13CollectiveMmaINS1_34MainloopSm90TmaGmmaWarpSpecializedILi3ENS5_IJNS4_1CILi1EEESB_SB_EEENS1_32KernelTmaWarpSpecializedPingpongEEENS5_IJNSA_ILi64EEESF_NSA_ILi32EEEEEEfNS5_IJlSB_lEEEfSI_NS4_8TiledMMAINS4_8MMA_AtomIJNS4_4SM904GMMA29MMA_64x64x8_F32TF32TF32_SS_TNILNSM_7ScaleInE1ELSO_1EEEEEENS4_6LayoutISC_NS5_IJNSA_ILi0EEESS_SS_EEEEENS5_IJNS4_10UnderscoreESV_SV_EEEEENS4_13SM90_TMA_LOADENS4_14ComposedLayoutINS4_7SwizzleILi3ELi4ELi3EEENS4_18smem_ptr_flag_bitsILi32EEENSR_INS5_IJNSA_ILi8EEESG_EEENS5_IJSG_SB_EEEEEEEvNS4_8identityESY_S18_vS19_EENS_8epilogue10collective6detail29Sm90TmaWarpSpecializedAdapterINS1C_15DefaultEpilogueIfSI_SI_NS1B_6thread17LinearCombinationIfLi1EffLNS1G_9ScaleType4KindE0ELNS_15FloatRoundStyleE2EfEENS1_15EpilogueDefaultEEEEEvvEEEEvNT_6ParamsE,@"STO_CUDA_ENTRY STV_DEFAULT"
_ZN7cutlass13device_kernelINS_4gemm6kernel13GemmUniversalIN4cute5tupleIJiiiiEEENS1_10collective13CollectiveMmaINS1_34MainloopSm90TmaGmmaWarpSpecializedILi3ENS5_IJNS4_1CILi1EEESB_SB_EEENS1_32KernelTmaWarpSpecializedPingpongEEENS5_IJNSA_ILi64EEESF_NSA_ILi32EEEEEEfNS5_IJlSB_lEEEfSI_NS4_8TiledMMAINS4_8MMA_AtomIJNS4_4SM904GMMA29MMA_64x64x8_F32TF32TF32_SS_TNILNSM_7ScaleInE1ELSO_1EEEEEENS4_6LayoutISC_NS5_IJNSA_ILi0EEESS_SS_EEEEENS5_IJNS4_10UnderscoreESV_SV_EEEEENS4_13SM90_TMA_LOADENS4_14ComposedLayoutINS4_7SwizzleILi3ELi4ELi3EEENS4_18smem_ptr_flag_bitsILi32EEENSR_INS5_IJNSA_ILi8EEESG_EEENS5_IJSG_SB_EEEEEEEvNS4_8identityESY_S18_vS19_EENS_8epilogue10collective6detail29Sm90TmaWarpSpecializedAdapterINS1C_15DefaultEpilogueIfSI_SI_NS1B_6thread17LinearCombinationIfLi1EffLNS1G_9ScaleType4KindE0ELNS_15FloatRoundStyleE2EfEENS1_15EpilogueDefaultEEEEEvvEEEEvNT_6ParamsE:
[----:B------:R-:W0:Y:S02]  /*0000*/  LDC R1, c[0x0][0x28] ;  /* 0x00000a00ff017b82 */ /* 0x000e240000000800 */
[----:B0-----:R-:W-:Y:S01]  /*0010*/  VIADD R1, R1, 0xfffffff8 ;  /* 0xfffffff801017836 */ /* 0x001fe20000000000 */
[----:B------:R-:W0:Y:S01]  /*0020*/  S2R R4, SR_TID.X ;  /* 0x0000000000047919 */ /* 0x000e220000002100 */
[----:B------:R-:W-:Y:S01]  /*0030*/  ELECT P0, URZ, PT ;  /* 0x00000000003f782f */ /* 0x000fe20003800000 */
[----:B------:R-:W-:Y:S01]  /*0040*/  BSSY B0, `(.L_x_0) ;  /* 0x000000f000007945 */ /* 0x000fe20003800000 */
[--C-:B0-----:R-:W-:Y:S02]  /*0050*/  SHF.R.U32.HI R0, RZ, 0x5, R4.reuse ;  /* 0x00000005ff007819 */ /* 0x101fe40000011604 */
[----:B------:R-:W-:-:S03]  /*0060*/  SHF.R.U32.HI R5, RZ, 0x7, R4 ;  /* 0x00000007ff057819 */ /* 0x000fc60000011604 */
[----:B------:R-:W0:Y:S04]  /*0070*/  SHFL.IDX PT, R2, R0, RZ, 0x1f ;  /* 0x00001fff00027589 */ /* 0x000e2800000e0000 */
[----:B------:R1:W2:Y:S01]  /*0080*/  SHFL.IDX PT, R8, R5, RZ, 0x1f ;  /* 0x00001fff05087589 */ /* 0x0002a200000e0000 */
[----:B0-----:R-:W-:-:S13]  /*0090*/  ISETP.NE.OR P0, PT, R2, RZ, !P0 ;  /* 0x000000ff0200720c */ /* 0x001fda0004705670 */
[----:B-12---:R-:W-:Y:S05]  /*00a0*/  @P0 BRA `(.L_x_1) ;  /* 0x0000000000200947 */ /* 0x006fea0003800000 */
[----:B------:R-:W-:Y:S02]  /*00b0*/  ULDC.64 UR4, c[0x0][0x198] ;  /* 0x0000660000047ab9 */ /* 0x000fe40000000a00 */
[----:B------:R-:W-:Y:S02]  /*00c0*/  UIADD3 UR6, UP0, UR4, 0xf0, URZ ;  /* 0x000000f004067890 */ /* 0x000fe4000ff1e03f */
[----:B------:R-:W-:Y:S02]  /*00d0*/  UIADD3 UR4, UP1, UR4, 0x1f0, URZ ;  /* 0x000001f004047890 */ /* 0x000fe4000ff3e03f */
[----:B------:R-:W-:Y:S02]  /*00e0*/  UIADD3.X UR7, URZ, UR5, URZ, UP0, !UPT ;  /* 0x000000053f077290 */ /* 0x000fe400087fe43f */
[----:B------:R-:W-:-:S07]  /*00f0*/  UIADD3.X UR5, URZ, UR5, URZ, UP1, !UPT ;  /* 0x000000053f057290 */ /* 0x000fce0008ffe43f */
[----:B------:R0:W-:Y:S02]  /*0100*/  UTMACCTL.PF [UR6] ;  /* 0x00000000060079b9 */ /* 0x0001e40008040000 */
[----:B------:R0:W-:Y:S02]  /*0110*/  UTMACCTL.PF [UR4] ;  /* 0x00000000040079b9 */ /* 0x0001e40008040000 */
[----:B0-----:R-:W-:Y:S01]  /*0120*/  NOP ;  /* 0x0000000000007918 */ /* 0x001fe20000000000 */
.L_x_1:
[----:B------:R-:W-:Y:S05]  /*0130*/  BSYNC B0 ;  /* 0x0000000000007941 */ /* 0x000fea0003800000 */
.L_x_0:
[----:B------:R-:W0:Y:S02]  /*0140*/  SHFL.IDX PT, R3, R0, RZ, 0x1f ;  /* 0x00001fff00037589 */ /* 0x000e2400000e0000 */
[----:B0-----:R-:W-:-:S13]  /*0150*/  ISETP.NE.AND P0, PT, R3, RZ, PT ;  /* 0x000000ff0300720c */ /* 0x001fda0003f05270 */
[----:B------:R-:W-:Y:S05]  /*0160*/  @P0 BRA `(.L_x_2) ;  /* 0x0000000000500947 */ /* 0x000fea0003800000 */
[----:B------:R-:W0:Y:S01]  /*0170*/  S2UR UR8, SR_CgaCtaId ;  /* 0x00000000000879c3 */ /* 0x000e220000008800 */
[----:B------:R-:W-:Y:S01]  /*0180*/  UMOV UR4, 0x400 ;  /* 0x0000040000047882 */ /* 0x000fe20000000000 */
[----:B------:R-:W-:Y:S01]  /*0190*/  UMOV UR5, 0x1 ;  /* 0x0000000100057882 */ /* 0x000fe20000000000 */
[----:B------:R-:W-:Y:S01]  /*01a0*/  UMOV UR6, 0x80 ;  /* 0x0000008000067882 */ /* 0x000fe20000000000 */
[----:B------:R-:W-:Y:S01]  /*01b0*/  ELECT P0, URZ, PT ;  /* 0x00000000003f782f */ /* 0x000fe20003800000 */
[----:B------:R-:W-:-:S04]  /*01c0*/  UIADD3 UR6, -UR6, 0x100000, URZ ;  /* 0x0010000006067890 */ /* 0x000fc8000fffe13f */
[----:B------:R-:W-:Y:S02]  /*01d0*/  USHF.L.U32 UR7, UR6, 0xb, URZ ;  /* 0x0000000b06077899 */ /* 0x000fe4000800063f */
[----:B------:R-:W-:Y:S02]  /*01e0*/  USHF.L.U32 UR6, UR6, 0x1, URZ ;  /* 0x0000000106067899 */ /* 0x000fe4000800063f */
[----:B0-----:R-:W-:Y:S02]  /*01f0*/  ULEA UR8, UR8, UR4, 0x18 ;  /* 0x0000000408087291 */ /* 0x001fe4000f8ec03f */
[----:B------:R-:W-:-:S04]  /*0200*/  UIADD3 UR4, -UR5, 0x100000, URZ ;  /* 0x0010000005047890 */ /* 0x000fc8000fffe13f */
[----:B------:R-:W-:Y:S02]  /*0210*/  USHF.L.U32 UR5, UR4, 0xb, URZ ;  /* 0x0000000b04057899 */ /* 0x000fe4000800063f */
[----:B------:R-:W-:Y:S01]  /*0220*/  USHF.L.U32 UR4, UR4, 0x1, URZ ;  /* 0x0000000104047899 */ /* 0x000fe2000800063f */
[----:B------:R-:W0:Y:S11]  /*0230*/  FENCE.VIEW.ASYNC.S ;  /* 0x00000000000073c6 */ /* 0x000e360000000000 */
[----:B0-----:R0:W1:Y:S01]  /*0240*/  SYNCS.EXCH.64 URZ, [UR8], UR4 ;  /* 0x00000004083f75b2 */ /* 0x0010620008000100 */
[----:B------:R0:W2:Y:S01]  /*0250*/  SYNCS.EXCH.64 URZ, [UR8+0x18], UR6 ;  /* 0x00001806083f75b2 */ /* 0x0000a20008000100 */
[----:B------:R0:W3:Y:S01]  /*0260*/  SYNCS.EXCH.64 URZ, [UR8+0x8], UR4 ;  /* 0x00000804083f75b2 */ /* 0x0000e20008000100 */
[----:B------:R0:W4:Y:S01]  /*0270*/  SYNCS.EXCH.64 URZ, [UR8+0x20], UR6 ;  /* 0x00002006083f75b2 */ /* 0x0001220008000100 */
[----:B------:R0:W0:Y:S01]  /*0280*/  SYNCS.EXCH.64 URZ, [UR8+0x10], UR4 ;  /* 0x00001004083f75b2 */ /* 0x0000220008000100 */
[----:B------:R0:W0:Y:S01]  /*0290*/  SYNCS.EXCH.64 URZ, [UR8+0x28], UR6 ;  /* 0x00002806083f75b2 */ /* 0x0000220008000100 */
[----:B------:R-:W-:Y:S01]  /*02a0*/  NOP ;  /* 0x0000000000007918 */ /* 0x000fe20000000000 */
.L_x_2:
[----:B------:R-:W5:Y:S01]  /*02b0*/  SHFL.IDX PT, R6, R0, RZ, 0x1f ;  /* 0x00001fff00067589 */ /* 0x000f6200000e0000 */
[----:B------:R-:W-:Y:S01]  /*02c0*/  ELECT P0, URZ, PT ;  /* 0x00000000003f782f */ /* 0x000fe20003800000 */
[----:B------:R-:W-:Y:S01]  /*02d0*/  NOP ;  /* 0x0000000000007918 */ /* 0x000fe20000000000 */
[----:B------:R-:W-:Y:S01]  /*02e0*/  ELECT P1, URZ, PT ;  /* 0x00000000003f782f */ /* 0x000fe20003820000 */
[----:B------:R-:W1:Y:S01]  /*02f0*/  SHFL.IDX PT, R3, R0, RZ, 0x1f ;  /* 0x00001fff00037589 */ /* 0x000e6200000e0000 */
[----:B0-----:R-:W-:Y:S01]  /*0300*/  UMOV UR4, 0x20 ;  /* 0x0000002000047882 */ /* 0x001fe20000000000 */
[----:B------:R-:W-:Y:S01]  /*0310*/  UMOV UR11, 0x80 ;  /* 0x00000080000b7882 */ /* 0x000fe20000000000 */
[----:B------:R-:W-:Y:S01]  /*0320*/  NOP ;  /* 0x0000000000007918 */ /* 0x000fe20000000000 */
[C---:B------:R-:W-:Y:S01]  /*0330*/  VIADD R33, R8.reuse, 0xffffffff ;  /* 0xffffffff08217836 */ /* 0x040fe20000000000 */
[----:B------:R-:W0:Y:S01]  /*0340*/  SHFL.IDX PT, R5, R5, RZ, 0x1f ;  /* 0x00001fff05057589 */ /* 0x000e2200000e0000 */
[----:B------:R-:W-:Y:S01]  /*0350*/  ULDC.64 UR36, c[0x0][0x208] ;  /* 0x0000820000247ab9 */ /* 0x000fe20000000a00 */
[----:B------:R-:W-:-:S02]  /*0360*/  ISETP.NE.AND P2, PT, R8, RZ, PT ;  /* 0x000000ff0800720c */ /* 0x000fc40003f45270 */
[----:B------:R-:W-:Y:S02]  /*0370*/  ISETP.GE.U32.AND P3, PT, R33, 0x2, PT ;  /* 0x000000022100780c */ /* 0x000fe40003f66070 */
[----:B-----5:R-:W-:Y:S02]  /*0380*/  ISETP.NE.OR P0, PT, R6, RZ, !P0 ;  /* 0x000000ff0600720c */ /* 0x020fe40004705670 */
[----:B-1----:R-:W-:Y:S02]  /*0390*/  ISETP.NE.OR P1, PT, R3, RZ, !P1 ;  /* 0x000000ff0300720c */ /* 0x002fe40004f25670 */
[----:B------:R-:W-:-:S04]  /*03a0*/  SHF.R.S32.HI R3, RZ, 0x1f, R2 ;  /* 0x0000001fff037819 */ /* 0x000fc80000011402 */
[----:B------:R-:W-:-:S05]  /*03b0*/  LEA.HI R3, R3, R2, RZ, 0x2 ;  /* 0x0000000203037211 */ /* 0x000fca00078f10ff */
[----:B------:R-:W-:Y:S01]  /*03c0*/  VOTEU.ALL UP0, P0 ;  /* 0x00000000003f7886 */ /* 0x000fe20000000000 */
[----:B------:R-:W-:Y:S01]  /*03d0*/  LOP3.LUT R3, R3, 0xfffffffc, RZ, 0xc0, !PT ;  /* 0xfffffffc03037812 */ /* 0x000fe200078ec0ff */
[----:B------:R-:W-:-:S03]  /*03e0*/  VOTEU.ALL UP1, P1 ;  /* 0x00000000003f7886 */ /* 0x000fc60000820000 */
[----:B------:R-:W1:Y:S01]  /*03f0*/  @!UP0 S2UR UR7, SR_CgaCtaId ;  /* 0x00000000000789c3 */ /* 0x000e620000008800 */
[----:B------:R-:W-:Y:S01]  /*0400*/  @!UP0 UMOV UR6, 0x400 ;  /* 0x0000040000068882 */ /* 0x000fe20000000000 */
[----:B------:R-:W-:-:S04]  /*0410*/  @!UP0 UIADD3 UR4, -UR4, 0x100000, URZ ;  /* 0x0010000004048890 */ /* 0x000fc8000fffe13f */
[----:B------:R-:W-:Y:S02]  /*0420*/  @!UP0 USHF.L.U32 UR5, UR4, 0xb, URZ ;  /* 0x0000000b04058899 */ /* 0x000fe4000800063f */
[----:B------:R-:W-:Y:S01]  /*0430*/  @!UP0 USHF.L.U32 UR4, UR4, 0x1, URZ ;  /* 0x0000000104048899 */ /* 0x000fe2000800063f */
[----:B------:R-:W-:Y:S01]  /*0440*/  IMAD.IADD R0, R2, 0x1, -R3 ;  /* 0x0000000102007824 */ /* 0x000fe200078e0a03 */
[----:B------:R-:W-:Y:S01]  /*0450*/  @!UP1 UMOV UR9, 0x400 ;  /* 0x0000040000099882 */ /* 0x000fe20000000000 */
[----:B------:R-:W-:Y:S01]  /*0460*/  VOTEU.ALL UP2, P1 ;  /* 0x00000000003f7886 */ /* 0x000fe20000840000 */
[----:B------:R-:W-:Y:S01]  /*0470*/  VOTEU.ALL UP3, P1 ;  /* 0x00000000003f7886 */ /* 0x000fe20000860000 */
[----:B------:R-:W-:Y:S01]  /*0480*/  VOTEU.ALL UP4, P1 ;  /* 0x00000000003f7886 */ /* 0x000fe20000880000 */
[----:B------:R-:W5:Y:S01]  /*0490*/  @!UP1 S2UR UR10, SR_CgaCtaId ;  /* 0x00000000000a99c3 */ /* 0x000f620000008800 */
[----:B------:R-:W-:Y:S01]  /*04a0*/  VOTEU.ALL UP5, P1 ;  /* 0x00000000003f7886 */ /* 0x000fe200008a0000 */
[----:B------:R-:W-:-:S04]  /*04b0*/  SHF.R.S32.HI R3, RZ, 0x1f, R4 ;  /* 0x0000001fff037819 */ /* 0x000fc80000011404 */
[----:B------:R-:W-:-:S04]  /*04c0*/  LEA.HI R3, R3, R4, RZ, 0x7 ;  /* 0x0000000403037211 */ /* 0x000fc800078f38ff */
[----:B------:R-:W-:-:S05]  /*04d0*/  LOP3.LUT R3, R3, 0xffffff80, RZ, 0xc0, !PT ;  /* 0xffffff8003037812 */ /* 0x000fca00078ec0ff */
[----:B------:R-:W-:Y:S01]  /*04e0*/  IMAD.IADD R3, R4, 0x1, -R3 ;  /* 0x0000000104037824 */ /* 0x000fe200078e0a03 */
[----:B-1----:R-:W-:Y:S02]  /*04f0*/  @!UP0 ULEA UR8, UR7, UR6, 0x18 ;  /* 0x0000000607088291 */ /* 0x002fe4000f8ec03f */
[----:B------:R-:W-:-:S04]  /*0500*/  @!UP1 UIADD3 UR6, -UR11, 0x100000, URZ ;  /* 0x001000000b069890 */ /* 0x000fc8000fffe13f */
[----:B------:R-:W-:Y:S02]  /*0510*/  @!UP1 USHF.L.U32 UR7, UR6, 0xb, URZ ;  /* 0x0000000b06079899 */ /* 0x000fe4000800063f */
[----:B------:R-:W-:Y:S01]  /*0520*/  @!UP1 USHF.L.U32 UR6, UR6, 0x1, URZ ;  /* 0x0000000106069899 */ /* 0x000fe2000800063f */
[----:B------:R-:W-:Y:S01]  /*0530*/  VOTEU.ALL UP0, P0 ;  /* 0x00000000003f7886 */ /* 0x000fe20000000000 */
[----:B-----5:R-:W-:Y:S01]  /*0540*/  @!UP1 ULEA UR9, UR10, UR9, 0x18 ;  /* 0x000000090a099291 */ /* 0x020fe2000f8ec03f */
[----:B------:R-:W-:Y:S02]  /*0550*/  VOTEU.ALL UP1, P0 ;  /* 0x00000000003f7886 */ /* 0x000fe40000020000 */
[----:B------:R-:W-:Y:S01]  /*0560*/  ULDC.64 UR10, c[0x0][0x598] ;  /* 0x00016600000a7ab9 */ /* 0x000fe20000000a00 */
[----:B------:R-:W-:Y:S01]  /*0570*/  ISETP.NE.AND P0, PT, R0, 0x3, PT ;  /* 0x000000030000780c */ /* 0x000fe20003f05270 */
[----:B------:R-:W1:Y:S02]  /*0580*/  FENCE.VIEW.ASYNC.S ;  /* 0x00000000000073c6 */ /* 0x000e640000000000 */
[----:B-1----:R1:W2:Y:S01]  /*0590*/  @!UP0 SYNCS.EXCH.64 URZ, [UR8+0x60], UR4 ;  /* 0x00006004083f85b2 */ /* 0x0022a20008000100 */
[----:B------:R-:W-:-:S02]  /*05a0*/  ISETP.NE.U32.AND P1, PT, RZ, UR10, PT ;  /* 0x0000000aff007c0c */ /* 0x000fc4000bf25070 */
[----:B------:R-:W-:Y:S02]  /*05b0*/  ISETP.EQ.OR P0, PT, R0, RZ, !P0 ;  /* 0x000000ff0000720c */ /* 0x000fe40004702670 */
[----:B------:R-:W-:Y:S02]  /*05c0*/  ISETP.NE.AND.EX P1, PT, RZ, UR11, PT, P1 ;  /* 0x0000000bff007c0c */ /* 0x000fe4000bf25310 */
[----:B------:R-:W-:-:S04]  /*05d0*/  ISETP.EQ.AND P0, PT, R8, RZ, P0 ;  /* 0x000000ff0800720c */ /* 0x000fc80000702270 */
[----:B------:R-:W-:-:S04]  /*05e0*/  SEL R16, RZ, 0x1, !P0 ;  /* 0x00000001ff107807 */ /* 0x000fc80004000000 */
[----:B------:R-:W-:Y:S01]  /*05f0*/  SEL R16, R16, 0x2, P3 ;  /* 0x0000000210107807 */ /* 0x000fe20001800000 */
[----:B------:R1:W2:Y:S01]  /*0600*/  @!UP1 SYNCS.EXCH.64 URZ, [UR8+0x68], UR4 ;  /* 0x00006804083f95b2 */ /* 0x0002a20008000100 */
[----:B------:R-:W-:Y:S01]  /*0610*/  NOP ;  /* 0x0000000000007918 */ /* 0x000fe20000000000 */
[----:B------:R1:W2:Y:S01]  /*0620*/  @!UP2 SYNCS.EXCH.64 URZ, [UR9+0x40], UR6 ;  /* 0x00004006093fa5b2 */ /* 0x0002a20008000100 */
[----:B------:R1:W2:Y:S01]  /*0630*/  @!UP3 SYNCS.EXCH.64 URZ, [UR9+0x48], UR6 ;  /* 0x00004806093fb5b2 */ /* 0x0002a20008000100 */
[----:B------:R1:W2:Y:S01]  /*0640*/  @!UP4 SYNCS.EXCH.64 URZ, [UR9+0x50], UR6 ;  /* 0x00005006093fc5b2 */ /* 0x0002a20008000100 */
[----:B------:R1:W2:Y:S01]  /*0650*/  @!UP5 SYNCS.EXCH.64 URZ, [UR9+0x58], UR6 ;  /* 0x00005806093fd5b2 */ /* 0x0002a20008000100 */
[----:B------:R-:W-:Y:S01]  /*0660*/  NOP ;  /* 0x0000000000007918 */ /* 0x000fe20000000000 */
[----:B--234-:R-:W-:Y:S06]  /*0670*/  BAR.SYNC.DEFER_BLOCKING 0x0 ;  /* 0x0000000000007b1d */ /* 0x01cfec0000010000 */
[----:B01----:R-:W-:Y:S05]  /*0680*/  @!P1 BRA `(.L_x_3) ;  /* 0x00000000001c9947 */ /* 0x003fea0003800000 */
[----:B------:R-:W0:Y:S02]  /*0690*/  LDC.64 R6, c[0x0][0x598] ;  /* 0x00016600ff067b82 */ /* 0x000e240000000a00 */
[----:B0-----:R-:W2:Y:S02]  /*06a0*/  LDG.E.64 R6, desc[UR36][R6.64] ;  /* 0x0000002406067981 */ /* 0x001ea4000c1e1b00 */
[----:B--2---:R-:W-:-:S04]  /*06b0*/  ISETP.NE.U32.AND P0, PT, R6, RZ, PT ;  /* 0x000000ff0600720c */ /* 0x004fc80003f05070 */
[----:B------:R-:W-:-:S13]  /*06c0*/  ISETP.NE.AND.EX P0, PT, R7, RZ, PT, P0 ;  /* 0x000000ff0700720c */ /* 0x000fda0003f05300 */
[----:B------:R-:W-:Y:S05]  /*06d0*/  @!P0 BRA `(.L_x_3) ;  /* 0x0000000000088947 */ /* 0x000fea0003800000 */
[----:B------:R1:W5:Y:S01]  /*06e0*/  LD.E R56, desc[UR36][R6.64] ;  /* 0x0000002406387980 */ /* 0x000362000c101900 */
[----:B------:R-:W-:Y:S05]  /*06f0*/  BRA `(.L_x_4) ;  /* 0x0000000000247947 */ /* 0x000fea0003800000 */
.L_x_3:
[----:B------:R-:W-:Y:S02]  /*0700*/  ULDC.64 UR4, c[0x0][0x588] ;  /* 0x0001620000047ab9 */ /* 0x000fe40000000a00 */
[----:B------:R-:W-:-:S04]  /*0710*/  ISETP.NE.U32.AND P0, PT, RZ, UR4, PT ;  /* 0x00000004ff007c0c */ /* 0x000fc8000bf05070 */
[----:B------:R-:W-:-:S13]  /*0720*/  ISETP.NE.AND.EX P0, PT, RZ, UR5, PT, P0 ;  /* 0x00000005ff007c0c */ /* 0x000fda000bf05300 */
[----:B------:R-:W-:Y:S05]  /*0730*/  @!P0 BRA `(.L_x_5) ;  /* 0x00000000000c8947 */ /* 0x000fea0003800000 */
[----:B------:R-:W0:Y:S02]  /*0740*/  LDC.64 R56, c[0x0][0x588] ;  /* 0x00016200ff387b82 */ /* 0x000e240000000a00 */
[----:B0-----:R0:W5:Y:S01]  /*0750*/  LDG.E R56, desc[UR36][R56.64] ;  /* 0x0000002438387981 */ /* 0x001162000c1e1900 */
[----:B------:R-:W-:Y:S05]  /*0760*/  BRA `(.L_x_4) ;  /* 0x0000000000087947 */ /* 0x000fea0003800000 */
.L_x_5:
[----:B------:R-:W-:Y:S02]  /*0770*/  ULDC UR4, c[0x0][0x580] ;  /* 0x0001600000047ab9 */ /* 0x000fe40000000800 */
[----:B------:R-:W-:-:S07]  /*0780*/  IMAD.U32 R56, RZ, RZ, UR4 ;  /* 0x00000004ff387e24 */ /* 0x000fce000f8e00ff */
.L_x_4:
[----:B------:R-:W-:Y:S02]  /*0790*/  ULDC.64 UR4, c[0x0][0x5a0] ;  /* 0x0001680000047ab9 */ /* 0x000fe40000000a00 */
[----:B------:R-:W-:-:S04]  /*07a0*/  ISETP.NE.U32.AND P0, PT, RZ, UR4, PT ;  /* 0x00000004ff007c0c */ /* 0x000fc8000bf05070 */
[----:B------:R-:W-:-:S13]  /*07b0*/  ISETP.NE.AND.EX P0, PT, RZ, UR5, PT, P0 ;  /* 0x00000005ff007c0c */ /* 0x000fda000bf05300 */
[----:B------:R-:W-:Y:S05]  /*07c0*/  @!P0 BRA `(.L_x_6) ;  /* 0x00000000001c8947 */ /* 0x000fea0003800000 */
[----:B-1----:R-:W1:Y:S02]  /*07d0*/  LDC.64 R6, c[0x0][0x5a0] ;  /* 0x00016800ff067b82 */ /* 0x002e640000000a00 */
[----:B-1----:R-:W2:Y:S02]  /*07e0*/  LDG.E.64 R6, desc[UR36][R6.64] ;  /* 0x0000002406067981 */ /* 0x002ea4000c1e1b00 */
[----:B--2---:R-:W-:-:S04]  /*07f0*/  ISETP.NE.U32.AND P0, PT, R6, RZ, PT ;  /* 0x000000ff0600720c */ /* 0x004fc80003f05070 */
[----:B------:R-:W-:-:S13]  /*0800*/  ISETP.NE.AND.EX P0, PT, R7, RZ, PT, P0 ;  /* 0x000000ff0700720c */ /* 0x000fda0003f05300 */
[----:B------:R-:W-:Y:S05]  /*0810*/  @!P0 BRA `(.L_x_6) ;  /* 0x0000000000088947 */ /* 0x000fea0003800000 */
[----:B0-----:R2:W5:Y:S01]  /*0820*/  LD.E R57, desc[UR36][R6.64] ;  /* 0x0000002406397980 */ /* 0x001562000c101900 */
[----:B------:R-:W-:Y:S05]  /*0830*/  BRA `(.L_x_7) ;  /* 0x0000000000247947 */ /* 0x000fea0003800000 */
.L_x_6:
[----:B------:R-:W-:Y:S02]  /*0840*/  ULDC.64 UR4, c[0x0][0x590] ;  /* 0x0001640000047ab9 */ /* 0x000fe40000000a00 */
[----:B------:R-:W-:-:S04]  /*0850*/  ISETP.NE.U32.AND P0, PT, RZ, UR4, PT ;  /* 0x00000004ff007c0c */ /* 0x000fc8000bf05070 */
[----:B------:R-:W-:-:S13]  /*0860*/  ISETP.NE.AND.EX P0, PT, RZ, UR5, PT, P0 ;  /* 0x00000005ff007c0c */ /* 0x000fda000bf05300 */
[----:B------:R-:W-:Y:S05]  /*0870*/  @!P0 BRA `(.L_x_8) ;  /* 0x00000000000c8947 */ /* 0x000fea0003800000 */
[----:B-1----:R-:W0:Y:S02]  /*0880*/  LDC.64 R6, c[0x0][0x590] ;  /* 0x00016400ff067b82 */ /* 0x002e240000000a00 */
[----:B0-----:R0:W5:Y:S01]  /*0890*/  LDG.E R57, desc[UR36][R6.64] ;  /* 0x0000002406397981 */ /* 0x001162000c1e1900 */
[----:B------:R-:W-:Y:S05]  /*08a0*/  BRA `(.L_x_7) ;  /* 0x0000000000087947 */ /* 0x000fea0003800000 */
.L_x_8:
[----:B------:R-:W-:Y:S02]  /*08b0*/  ULDC UR4, c[0x0][0x584] ;  /* 0x0001610000047ab9 */ /* 0x000fe40000000800 */
[----:B0-----:R-:W-:-:S07]  /*08c0*/  IMAD.U32 R57, RZ, RZ, UR4 ;  /* 0x00000004ff397e24 */ /* 0x001fce000f8e00ff */
.L_x_7:
[----:B------:R-:W3:Y:S01]  /*08d0*/  LDC R2, c[0x0][0x65c] ;  /* 0x00019700ff027b82 */ /* 0x000ee20000000800 */
[----:B------:R-:W4:Y:S01]  /*08e0*/  S2R R14, SR_CTAID.Y ;  /* 0x00000000000e7919 */ /* 0x000f220000002600 */
[----:B------:R-:W-:Y:S01]  /*08f0*/  ULDC UR6, c[0x0][0x28c] ;  /* 0x0000a30000067ab9 */ /* 0x000fe20000000800 */
[----:B------:R-:W-:Y:S01]  /*0900*/  ISETP.NE.AND P0, PT, R8, 0x2, PT ;  /* 0x000000020800780c */ /* 0x000fe20003f05270 */
[----:B------:R-:W-:Y:S01]  /*0910*/  UIADD3 UR6, UR6, 0x1f, URZ ;  /* 0x0000001f06067890 */ /* 0x000fe2000fffe03f */
[----:B012---:R-:W0:Y:S01]  /*0920*/  S2R R6, SR_CTAID.X ;  /* 0x0000000000067919 */ /* 0x007e220000002500 */
[----:B------:R-:W-:Y:S01]  /*0930*/  IMAD.MOV.U32 R7, RZ, RZ, RZ ;  /* 0x000000ffff077224 */ /* 0x000fe200078e00ff */
[----:B------:R-:W-:Y:S01]  /*0940*/  UMOV UR38, URZ ;  /* 0x0000003f00267c82 */ /* 0x000fe20008000000 */
[----:B------:R-:W-:Y:S01]  /*0950*/  USHF.R.S32.HI UR7, URZ, 0x1f, UR6 ;  /* 0x0000001f3f077899 */ /* 0x000fe20008011406 */
[----:B------:R-:W-:Y:S01]  /*0960*/  UMOV UR39, URZ ;  /* 0x0000003f00277c82 */ /* 0x000fe20008000000 */
[----:B------:R-:W-:-:S02]  /*0970*/  ULDC.64 UR8, c[0x0][0x650] ;  /* 0x0001940000087ab9 */ /* 0x000fc40000000a00 */
[----:B------:R-:W-:-:S04]  /*0980*/  ULEA.HI UR7, UR7, UR6, URZ, 0x5 ;  /* 0x0000000607077291 */ /* 0x000fc8000f8f283f */
[----:B------:R-:W-:Y:S01]  /*0990*/  USHF.R.S32.HI UR40, URZ, 0x5, UR7 ;  /* 0x000000053f287899 */ /* 0x000fe20008011407 */
[----:B---3--:R-:W-:-:S13]  /*09a0*/  ISETP.NE.AND P1, PT, R2, 0x1, PT ;  /* 0x000000010200780c */ /* 0x008fda0003f25270 */
[----:B------:R-:W0:Y:S01]  /*09b0*/  @P1 LDC R19, c[0x0][0x10] ;  /* 0x00000400ff131b82 */ /* 0x000e220000000800 */
[----:B----4-:R-:W-:Y:S02]  /*09c0*/  @P1 IMAD.MOV.U32 R8, RZ, RZ, R14 ;  /* 0x000000ffff081224 */ /* 0x010fe400078e000e */
[----:B------:R-:W-:Y:S02]  /*09d0*/  @P1 IMAD.MOV.U32 R9, RZ, RZ, RZ ;  /* 0x000000ffff091224 */ /* 0x000fe400078e00ff */
[----:B------:R-:W-:-:S03]  /*09e0*/  @P1 IMAD.MOV.U32 R17, RZ, RZ, RZ ;  /* 0x000000ffff111224 */ /* 0x000fc600078e00ff */
[----:B------:R-:W1:Y:S01]  /*09f0*/  @!P1 LDC R11, c[0x0][0xc] ;  /* 0x00000300ff0b9b82 */ /* 0x000e620000000800 */
[----:B------:R-:W-:Y:S01]  /*0a00*/  ULDC UR4, c[0x0][0xc] ;  /* 0x0000030000047ab9 */ /* 0x000fe20000000800 */
[----:B------:R-:W-:Y:S02]  /*0a10*/  ULDC UR5, c[0x0][0x10] ;  /* 0x0000040000057ab9 */ /* 0x000fe40000000800 */
[----:B------:R-:W-:-:S04]  /*0a20*/  UIMAD.WIDE.U32 UR4, UR4, UR5, URZ ;  /* 0x00000005040472a5 */ /* 0x000fc8000f8e003f */
[----:B------:R-:W2:Y:S01]  /*0a30*/  LDC R2, c[0x0][0x14] ;  /* 0x00000500ff027b82 */ /* 0x000ea20000000800 */
[----:B0-----:R-:W-:-:S04]  /*0a40*/  @P1 IMAD.WIDE.U32 R18, R6, R19, R8 ;  /* 0x0000001306121225 */ /* 0x001fc800078e0008 */
[----:B------:R-:W-:Y:S02]  /*0a50*/  @P1 IMAD.IADD R17, R19, 0x1, R17 ;  /* 0x0000000113111824 */ /* 0x000fe400078e0211 */
[----:B-1----:R-:W-:-:S04]  /*0a60*/  @!P1 IMAD.WIDE.U32 R8, R11, R14, R6 ;  /* 0x0000000e0b089225 */ /* 0x002fc800078e0006 */
[----:B------:R-:W-:Y:S02]  /*0a70*/  @!P1 IMAD.MOV.U32 R18, RZ, RZ, R8 ;  /* 0x000000ffff129224 */ /* 0x000fe400078e0008 */
[----:B------:R-:W-:Y:S02]  /*0a80*/  @!P1 IMAD.MOV.U32 R17, RZ, RZ, R9 ;  /* 0x000000ffff119224 */ /* 0x000fe400078e0009 */
[----:B--2---:R-:W-:-:S04]  /*0a90*/  IMAD.WIDE.U32 R12, R2, UR4, RZ ;  /* 0x00000004020c7c25 */ /* 0x004fc8000f8e00ff */
[----:B------:R-:W-:Y:S01]  /*0aa0*/  IMAD R23, R2, UR5, RZ ;  /* 0x0000000502177c24 */ /* 0x000fe2000f8e02ff */
[----:B------:R0:W-:Y:S03]  /*0ab0*/  STL.64 [R1], R12 ;  /* 0x0000000c01007387 */ /* 0x0001e60000100a00 */
[----:B------:R-:W-:Y:S01]  /*0ac0*/  IMAD.IADD R23, R13, 0x1, R23 ;  /* 0x000000010d177824 */ /* 0x000fe200078e0217 */
[----:B------:R-:W-:Y:S06]  /*0ad0*/  @P0 BRA `(.L_x_9) ;  /* 0x0000000000200947 */ /* 0x000fec0003800000 */
[----:B------:R-:W-:Y:S01]  /*0ae0*/  UISETP.GE.U32.AND UP0, UPT, UR40, 0x3, UPT ;  /* 0x000000032800788c */ /* 0x000fe2000bf06070 */
[----:B------:R-:W-:Y:S01]  /*0af0*/  IADD3 R18, P0, R18, R12, RZ ;  /* 0x0000000c12127210 */ /* 0x000fe20007f1e0ff */
[----:B------:R-:W-:Y:S01]  /*0b00*/  UIMAD.WIDE.U32 UR4, UR40, -0x55555555, URZ ;  /* 0xaaaaaaab280478a5 */ /* 0x000fe2000f8e003f */
[----:B------:R-:W-:-:S03]  /*0b10*/  UMOV UR39, URZ ;  /* 0x0000003f00277c82 */ /* 0x000fc60008000000 */
[----:B------:R-:W-:Y:S01]  /*0b20*/  USHF.R.U32.HI UR4, URZ, 0x1, UR5 ;  /* 0x000000013f047899 */ /* 0x000fe20008011605 */
[----:B------:R-:W-:-:S03]  /*0b30*/  IMAD.X R17, R23, 0x1, R17, P0 ;  /* 0x0000000117117824 */ /* 0x000fc600000e0611 */
[----:B------:R-:W-:Y:S02]  /*0b40*/  UIMAD UR38, UR4, -0x3, UR40 ;  /* 0xfffffffd042678a4 */ /* 0x000fe4000f8e0228 */
[----:B------:R-:W-:-:S12]  /*0b50*/  @UP0 ULOP3.LUT UR39, UR4, 0x1, URZ, 0xc0, !UPT ;  /* 0x0000000104270892 */ /* 0x000fd8000f8ec03f */
.L_x_9:
[----:B------:R-:W-:Y:S01]  /*0b60*/  ISETP.GE.U32.AND P0, PT, R18, UR8, PT ;  /* 0x0000000812007c0c */ /* 0x000fe2000bf06070 */
[----:B------:R-:W-:Y:S01]  /*0b70*/  IMAD.MOV.U32 R19, RZ, RZ, -0x1 ;  /* 0xffffffffff137424 */ /* 0x000fe200078e00ff */
[----:B------:R-:W-:Y:S01]  /*0b80*/  PRMT R8, RZ, 0x7610, R8 ;  /* 0x00007610ff087816 */ /* 0x000fe20000000008 */
[----:B------:R-:W-:Y:S01]  /*0b90*/  IMAD.MOV.U32 R22, RZ, RZ, -0x1 ;  /* 0xffffffffff167424 */ /* 0x000fe200078e00ff */
[----:B------:R-:W-:Y:S01]  /*0ba0*/  ISETP.GE.U32.AND.EX P0, PT, R17, UR9, PT, P0 ;  /* 0x0000000911007c0c */ /* 0x000fe2000bf06100 */
[----:B------:R-:W-:-:S12]  /*0bb0*/  IMAD.MOV.U32 R2, RZ, RZ, -0x1 ;  /* 0xffffffffff027424 */ /* 0x000fd800078e00ff */
[----:B------:R-:W-:Y:S05]  /*0bc0*/  @P0 BRA `(.L_x_10) ;  /* 0x00000004005c0947 */ /* 0x000fea0003800000 */
[----:B------:R-:W1:Y:S01]  /*0bd0*/  LDC.64 R20, c[0x0][0x628] ;  /* 0x00018a00ff147b82 */ /* 0x000e620000000a00 */
[----:B------:R-:W-:Y:S02]  /*0be0*/  IMAD.MOV.U32 R8, RZ, RZ, R18 ;  /* 0x000000ffff087224 */ /* 0x000fe400078e0012 */
[----:B------:R-:W-:-:S05]  /*0bf0*/  IMAD.MOV.U32 R9, RZ, RZ, R17 ;  /* 0x000000ffff097224 */ /* 0x000fca00078e0011 */
[----:B------:R-:W2:Y:S08]  /*0c00*/  LDC R2, c[0x0][0x630] ;  /* 0x00018c00ff027b82 */ /* 0x000eb00000000800 */
[----:B------:R-:W3:Y:S01]  /*0c10*/  LDC.64 R24, c[0x0][0x620] ;  /* 0x00018800ff187b82 */ /* 0x000ee20000000a00 */
[----:B-1----:R-:W-:-:S04]  /*0c20*/  ISETP.NE.U32.AND P0, PT, R20, RZ, PT ;  /* 0x000000ff1400720c */ /* 0x002fc80003f05070 */
[----:B------:R-:W-:-:S13]  /*0c30*/  ISETP.NE.AND.EX P0, PT, R21, RZ, PT, P0 ;  /* 0x000000ff1500720c */ /* 0x000fda0003f05300 */
[----:B--23--:R-:W-:Y:S05]  /*0c40*/  @!P0 BRA `(.L_x_11) ;  /* 0x0000000000288947 */ /* 0x00cfea0003800000 */
[----:B0-----:R-:W0:Y:S02]  /*0c50*/  LDC R13, c[0x0][0x634] ;  /* 0x00018d00ff0d7b82 */ /* 0x001e240000000800 */
[----:B0-----:R-:W-:-:S05]  /*0c60*/  IADD3 R13, P0, R18, R13, RZ ;  /* 0x0000000d120d7210 */ /* 0x001fca0007f1e0ff */
[----:B------:R-:W-:-:S04]  /*0c70*/  IMAD.X R15, RZ, RZ, R17, P0 ;  /* 0x000000ffff0f7224 */ /* 0x000fc800000e0611 */
[----:B------:R-:W-:-:S04]  /*0c80*/  IMAD.WIDE.U32 R8, R15, R20, RZ ;  /* 0x000000140f087225 */ /* 0x000fc800078e00ff */
[----:B------:R-:W-:-:S04]  /*0c90*/  IMAD.WIDE.U32 R10, P0, R13, R21, R8 ;  /* 0x000000150d0a7225 */ /* 0x000fc80007800008 */
[----:B------:R-:W-:-:S04]  /*0ca0*/  IMAD.WIDE.U32 R8, R13, R20, RZ ;  /* 0x000000140d087225 */ /* 0x000fc800078e00ff */
[----:B------:R-:W-:Y:S01]  /*0cb0*/  IMAD.X R13, RZ, RZ, RZ, P0 ;  /* 0x000000ffff0d7224 */ /* 0x000fe200000e06ff */
[----:B------:R-:W-:Y:S01]  /*0cc0*/  IADD3 RZ, P0, R9, R10, RZ ;  /* 0x0000000a09ff7210 */ /* 0x000fe20007f1e0ff */
[----:B------:R-:W-:-:S04]  /*0cd0*/  IMAD.MOV.U32 R12, RZ, RZ, R11 ;  /* 0x000000ffff0c7224 */ /* 0x000fc800078e000b */
[----:B------:R-:W-:-:S08]  /*0ce0*/  IMAD.WIDE.U32.X R8, R15, R21, R12, P0 ;  /* 0x000000150f087225 */ /* 0x000fd000000e040c */
.L_x_11:
[-CC-:B------:R-:W-:Y:S01]  /*0cf0*/  SHF.R.U64 R31, R8, R2.reuse, R9.reuse ;  /* 0x00000002081f7219 */ /* 0x180fe20000001209 */
[----:B0-----:R-:W0:Y:S01]  /*0d00*/  LDC R12, c[0x0][0x618] ;  /* 0x00018600ff0c7b82 */ /* 0x001e220000000800 */
[----:B------:R-:W-:Y:S01]  /*0d10*/  SHF.R.U32.HI R7, RZ, R2, R9 ;  /* 0x00000002ff077219 */ /* 0x000fe20000011609 */
[----:B------:R-:W-:Y:S01]  /*0d20*/  ULDC UR4, c[0x0][0x150] ;  /* 0x0000540000047ab9 */ /* 0x000fe20000000800 */
[----:B------:R-:W-:Y:S01]  /*0d30*/  IADD3 R11, P0, RZ, -R31, RZ ;  /* 0x8000001fff0b7210 */ /* 0x000fe20007f1e0ff */
[----:B------:R-:W-:Y:S01]  /*0d40*/  IMAD.MOV.U32 R19, RZ, RZ, R17 ;  /* 0x000000ffff137224 */ /* 0x000fe200078e0011 */
[----:B------:R-:W-:-:S03]  /*0d50*/  I2FP.F32.U32 R2, R6 ;  /* 0x0000000600027245 */ /* 0x000fc60000201000 */
[----:B------:R-:W1:Y:S01]  /*0d60*/  LDC.64 R26, c[0x0][0x640] ;  /* 0x00019000ff1a7b82 */ /* 0x000e620000000a00 */
[----:B------:R-:W-:Y:S02]  /*0d70*/  IMAD.X R13, RZ, RZ, ~R7, P0 ;  /* 0x000000ffff0d7224 */ /* 0x000fe400000e0e07 */
[----:B------:R-:W-:Y:S01]  /*0d80*/  FMUL R2, R2, UR4 ;  /* 0x0000000402027c20 */ /* 0x000fe20008400000 */
[----:B------:R-:W-:Y:S01]  /*0d90*/  IMAD.WIDE.U32 R8, R11, R24, R18 ;  /* 0x000000180b087225 */ /* 0x000fe200078e0012 */
[----:B------:R-:W-:-:S03]  /*0da0*/  ULDC UR4, c[0x0][0x154] ;  /* 0x0000550000047ab9 */ /* 0x000fc60000000800 */
[----:B------:R-:W-:Y:S01]  /*0db0*/  IMAD R10, R13, R24, RZ ;  /* 0x000000180d0a7224 */ /* 0x000fe200078e02ff */
[----:B------:R-:W2:Y:S01]  /*0dc0*/  LDC R7, c[0x0][0x144] ;  /* 0x00005100ff077b82 */ /* 0x000ea20000000800 */
[----:B------:R-:W3:Y:S02]  /*0dd0*/  F2I.U32.TRUNC.NTZ R2, R2 ;  /* 0x0000000200027305 */ /* 0x000ee4000020f000 */
[----:B------:R-:W-:-:S04]  /*0de0*/  IMAD R11, R11, R25, R10 ;  /* 0x000000190b0b7224 */ /* 0x000fc800078e020a */
[----:B------:R-:W-:Y:S01]  /*0df0*/  IMAD.IADD R9, R9, 0x1, R11 ;  /* 0x0000000109097824 */ /* 0x000fe200078e020b */
[----:B------:R-:W4:Y:S01]  /*0e00*/  LDC R22, c[0x0][0x608] ;  /* 0x00018200ff167b82 */ /* 0x000f220000000800 */
[----:B------:R-:W-:-:S03]  /*0e10*/  IMAD.MOV.U32 R11, RZ, RZ, -0x1 ;  /* 0xffffffffff0b7424 */ /* 0x000fc600078e00ff */
[--C-:B0-----:R-:W-:Y:S02]  /*0e20*/  SHF.R.U64 R20, R8, R12, R9.reuse ;  /* 0x0000000c08147219 */ /* 0x101fe40000001209 */
[----:B------:R-:W-:Y:S02]  /*0e30*/  I2FP.F32.U32 R8, R14 ;  /* 0x0000000e00087245 */ /* 0x000fe40000201000 */
[----:B------:R-:W0:Y:S01]  /*0e40*/  LDC R24, c[0x0][0x658] ;  /* 0x00019600ff187b82 */ /* 0x000e220000000800 */
[----:B-1----:R-:W-:Y:S01]  /*0e50*/  ISETP.NE.U32.AND P0, PT, R26, RZ, PT ;  /* 0x000000ff1a00720c */ /* 0x002fe20003f05070 */
[----:B---3--:R-:W-:Y:S02]  /*0e60*/  IMAD.MOV R10, RZ, RZ, -R2 ;  /* 0x000000ffff0a7224 */ /* 0x008fe400078e0a02 */
[----:B------:R-:W-:Y:S01]  /*0e70*/  FMUL R8, R8, UR4 ;  /* 0x0000000408087c20 */ /* 0x000fe20008400000 */
[----:B------:R-:W-:Y:S02]  /*0e80*/  SHF.R.U32.HI R9, RZ, R12, R9 ;  /* 0x0000000cff097219 */ /* 0x000fe40000011609 */
[----:B------:R-:W-:Y:S01]  /*0e90*/  ISETP.NE.AND.EX P0, PT, R27, RZ, PT, P0 ;  /* 0x000000ff1b00720c */ /* 0x000fe20003f05300 */
[----:B------:R1:W3:Y:S01]  /*0ea0*/  F2I.U32.TRUNC.NTZ R15, R8 ;  /* 0x00000008000f7305 */ /* 0x0002e2000020f000 */
[----:B------:R-:W1:Y:S01]  /*0eb0*/  LDC R19, c[0x0][0x148] ;  /* 0x00005200ff137b82 */ /* 0x000e620000000800 */
[----:B--2---:R-:W-:-:S07]  /*0ec0*/  IMAD R2, R7, R10, R6 ;  /* 0x0000000a07027224 */ /* 0x004fce00078e0206 */
[----:B------:R-:W2:Y:S01]  /*0ed0*/  LDC R25, c[0x0][0x600] ;  /* 0x00018000ff197b82 */ /* 0x000ea20000000800 */
[-CC-:B----4-:R-:W-:Y:S02]  /*0ee0*/  SHF.R.U64 R32, R20, R22.reuse, R9.reuse ;  /* 0x0000001614207219 */ /* 0x190fe40000001209 */
[----:B------:R-:W-:Y:S01]  /*0ef0*/  SHF.R.U32.HI R7, RZ, R22, R9 ;  /* 0x00000016ff077219 */ /* 0x000fe20000011609 */
[----:B------:R-:W-:-:S04]  /*0f00*/  IMAD.MOV.U32 R9, RZ, RZ, 0x1 ;  /* 0x00000001ff097424 */ /* 0x000fc800078e00ff */
[----:B------:R-:W4:Y:S01]  /*0f10*/  LDC R28, c[0x0][0x648] ;  /* 0x00019200ff1c7b82 */ /* 0x000f220000000800 */
[-C--:B0-----:R-:W-:Y:S02]  /*0f20*/  SHF.L.U32 R6, R11, R24.reuse, RZ ;  /* 0x000000180b067219 */ /* 0x081fe400000006ff */
[--C-:B------:R-:W-:Y:S02]  /*0f30*/  SHF.R.U64 R22, R32, R24, R7.reuse ;  /* 0x0000001820167219 */ /* 0x100fe40000001207 */
[----:B------:R-:W-:Y:S02]  /*0f40*/  LOP3.LUT R13, RZ, R6, RZ, 0x33, !PT ;  /* 0x00000006ff0d7212 */ /* 0x000fe400078e33ff */
[-C--:B------:R-:W-:Y:S01]  /*0f50*/  SHF.R.U32.HI R7, RZ, R24.reuse, R7 ;  /* 0x00000018ff077219 */ /* 0x080fe20000011607 */
[----:B------:R-:W0:Y:S01]  /*0f60*/  LDC R29, c[0x0][0x638] ;  /* 0x00018e00ff1d7b82 */ /* 0x000e220000000800 */
[----:B------:R-:W-:Y:S01]  /*0f70*/  SHF.L.U32 R12, R9, R24, RZ ;  /* 0x00000018090c7219 */ /* 0x000fe200000006ff */
[----:B------:R-:W-:-:S06]  /*0f80*/  IMAD.MOV.U32 R6, RZ, RZ, R22 ;  /* 0x000000ffff067224 */ /* 0x000fcc00078e0016 */
[----:B------:R-:W0:Y:S01]  /*0f90*/  LDC R30, c[0x0][0x610] ;  /* 0x00018400ff1e7b82 */ /* 0x000e220000000800 */
[----:B-1-3--:R-:W-:Y:S05]  /*0fa0*/  @!P0 BRA `(.L_x_12) ;  /* 0x0000000000288947 */ /* 0x00afea0003800000 */
[----:B------:R-:W1:Y:S02]  /*0fb0*/  LDC R11, c[0x0][0x64c] ;  /* 0x00019300ff0b7b82 */ /* 0x000e640000000800 */
[----:B-1----:R-:W-:-:S05]  /*0fc0*/  IADD3 R11, P0, R22, R11, RZ ;  /* 0x0000000b160b7210 */ /* 0x002fca0007f1e0ff */
        /* <DEDUP_REMOVED lines=8> */
.L_x_12:
[----:B----4-:R-:W-:Y:S01]  /*1050*/  SHF.R.U64 R6, R6, R28, R7 ;  /* 0x0000001c06067219 */ /* 0x010fe20000001207 */
[----:B--2---:R-:W-:Y:S01]  /*1060*/  VIADD R7, R25, 0xffffffff ;  /* 0xffffffff19077836 */ /* 0x004fe20000000000 */
[----:B------:R-:W-:Y:S01]  /*1070*/  LOP3.LUT R13, R32, R13, RZ, 0xc0, !PT ;  /* 0x0000000d200d7212 */ /* 0x000fe200078ec0ff */
[----:B------:R-:W-:Y:S02]  /*1080*/  IMAD.MOV R15, RZ, RZ, -R15 ;  /* 0x000000ffff0f7224 */ /* 0x000fe400078e0a0f */
[----:B------:R-:W-:Y:S01]  /*1090*/  IMAD.MOV R8, RZ, RZ, -R6 ;  /* 0x000000ffff087224 */ /* 0x000fe200078e0a06 */
[----:B------:R-:W-:Y:S01]  /*10a0*/  LOP3.LUT R7, R20, R7, RZ, 0xc0, !PT ;  /* 0x0000000714077212 */ /* 0x000fe200078ec0ff */
[----:B------:R-:W-:Y:S02]  /*10b0*/  IMAD R13, R12, R6, R13 ;  /* 0x000000060c0d7224 */ /* 0x000fe400078e020d */
[----:B------:R-:W-:Y:S02]  /*10c0*/  @P1 IMAD R2, R19, R15, R14 ;  /* 0x0000000f13021224 */ /* 0x000fe400078e020e */
[----:B0-----:R-:W-:-:S02]  /*10d0*/  IMAD R6, R8, R29, R22 ;  /* 0x0000001d08067224 */ /* 0x001fc400078e0216 */
[----:B------:R-:W-:Y:S02]  /*10e0*/  IMAD R2, R13, R30, R2 ;  /* 0x0000001e0d027224 */ /* 0x000fe400078e0202 */
[----:B------:R-:W-:Y:S02]  /*10f0*/  IMAD R19, R6, R25, R7 ;  /* 0x0000001906137224 */ /* 0x000fe400078e0207 */
[----:B------:R-:W-:-:S03]  /*1100*/  IMAD.MOV.U32 R8, RZ, RZ, 0x1 ;  /* 0x00000001ff087424 */ /* 0x000fc600078e00ff */
[----:B------:R-:W-:Y:S02]  /*1110*/  SEL R22, R19, R2, !P1 ;  /* 0x0000000213167207 */ /* 0x000fe40004800000 */
[----:B------:R-:W-:Y:S01]  /*1120*/  SEL R19, R2, R19, !P1 ;  /* 0x0000001302137207 */ /* 0x000fe20004800000 */
[----:B------:R-:W-:-:S07]  /*1130*/  IMAD.MOV.U32 R2, RZ, RZ, R31 ;  /* 0x000000ffff027224 */ /* 0x000fce00078e001f */
.L_x_10:
[----:B------:R-:W-:Y:S05]  /*1140*/  @!P2 BRA `(.L_x_13) ;  /* 0x000000300080a947 */ /* 0x000fea0003800000 */
[----:B------:R-:W-:-:S13]  /*1150*/  ISETP.GT.U32.AND P0, PT, R33, 0x1, PT ;  /* 0x000000012100780c */ /* 0x000fda0003f04070 */
[----:B------:R-:W-:Y:S05]  /*1160*/  @P0 EXIT ;  /* 0x000000000000094d */ /* 0x000fea0003800000 */
.L_x_14:
[----:B------:R-:W-:-:S08]  /*1170*/  NOP ;  /* 0x0000000000007918 */ /* 0x000fd00000000000 */
[----:B------:R-:W1:Y:S02]  /*1180*/  USETMAXREG.TRY_ALLOC.CTAPOOL UP0, 0xe8 ;  /* 0x000000e8000079c8 */ /* 0x000e640008000600 */
[----:B-1----:R-:W-:-:S13]  /*1190*/  PLOP3.LUT P0, PT, PT, PT, UP0, 0x80, 0x0 ;  /* 0x000000000000781c */ /* 0x002fda0003f0f008 */
[----:B------:R-:W-:Y:S05]  /*11a0*/  @!P0 BRA `(.L_x_14) ;  /* 0xfffffffc00f08947 */ /* 0x000fea000383ffff */
[----:B------:R-:W-:-:S13]  /*11b0*/  LOP3.LUT P0, RZ, R8, 0xff, RZ, 0xc0, !PT ;  /* 0x000000ff08ff7812 */ /* 0x000fda000780c0ff */
[----:B------:R-:W-:Y:S05]  /*11c0*/  @!P0 EXIT ;  /* 0x000000000000894d */ /* 0x000fea0003800000 */
[----:B------:R-:W1:Y:S01]  /*11d0*/  S2UR UR4, SR_CgaCtaId ;  /* 0x00000000000479c3 */ /* 0x000e620000008800 */
[----:B------:R-:W-:Y:S01]  /*11e0*/  VIADD R6, R5, 0xffffffff ;  /* 0xffffffff05067836 */ /* 0x000fe20000000000 */
[----:B------:R-:W-:Y:S01]  /*11f0*/  SHF.R.S32.HI R0, RZ, 0x1f, R3 ;  /* 0x0000001fff007819 */ /* 0x000fe20000011403 */
[----:B------:R-:W-:Y:S01]  /*1200*/  UMOV UR41, 0x400 ;  /* 0x0000040000297882 */ /* 0x000fe20000000000 */
[----:B------:R-:W-:Y:S01]  /*1210*/  UISETP.LT.AND UP0, UPT, UR40, 0x1, UPT ;  /* 0x000000012800788c */ /* 0x000fe2000bf01270 */
[----:B------:R-:W-:Y:S01]  /*1220*/  LOP3.LUT R72, R16, 0x1, RZ, 0xfc, !PT ;  /* 0x0000000110487812 */ /* 0x000fe200078efcff */
[----:B------:R-:W-:Y:S01]  /*1230*/  ULDC UR6, c[0x0][0x284] ;  /* 0x0000a10000067ab9 */ /* 0x000fe20000000800 */
[----:B------:R-:W-:Y:S01]  /*1240*/  R2UR UR42, R6 ;  /* 0x00000000062a72ca */ /* 0x000fe200000e0000 */
[----:B------:R-:W-:Y:S01]  /*1250*/  USEL UR43, UR40, 0x1, UP0 ;  /* 0x00000001282b7887 */ /* 0x000fe20008000000 */
[CC--:B------:R-:W-:Y:S01]  /*1260*/  LEA.HI R4, R0.reuse, R3.reuse, RZ, 0x2 ;  /* 0x0000000300047211 */ /* 0x0c0fe200078f10ff */
[----:B------:R-:W-:Y:S01]  /*1270*/  USHF.L.U32 UR46, UR40, 0x1, URZ ;  /* 0x00000001282e7899 */ /* 0x000fe2000800063f */
[----:B------:R-:W-:Y:S01]  /*1280*/  LEA.HI R0, R0, R3, RZ, 0x5 ;  /* 0x0000000300007211 */ /* 0x000fe200078f28ff */
[----:B------:R-:W-:Y:S01]  /*1290*/  UIADD3 UR43, -UR43, UR40, URZ ;  /* 0x000000282b2b7290 */ /* 0x000fe2000fffe13f */
[----:B------:R-:W-:-:S02]  /*12a0*/  SHF.R.S32.HI R58, RZ, 0x2, R4 ;  /* 0x00000002ff3a7819 */ /* 0x000fc40000011404 */
[----:B------:R-:W-:Y:S02]  /*12b0*/  SHF.R.S32.HI R5, RZ, 0x1f, R4 ;  /* 0x0000001fff057819 */ /* 0x000fe40000011404 */
[----:B------:R-:W-:Y:S02]  /*12c0*/  LOP3.LUT R60, R4, 0xfffffffc, RZ, 0xc0, !PT ;  /* 0xfffffffc043c7812 */ /* 0x000fe400078ec0ff */
[----:B------:R-:W-:Y:S01]  /*12d0*/  LEA.HI R5, R5, R58, RZ, 0x3 ;  /* 0x0000003a05057211 */ /* 0x000fe200078f18ff */
[----:B------:R-:W-:Y:S01]  /*12e0*/  USHF.L.U32 UR42, UR42, 0x3, URZ ;  /* 0x000000032a2a7899 */ /* 0x000fe2000800063f */
[----:B------:R-:W-:Y:S01]  /*12f0*/  ISETP.NE.AND P0, PT, R6, RZ, PT ;  /* 0x000000ff0600720c */ /* 0x000fe20003f05270 */
[----:B------:R-:W-:Y:S01]  /*1300*/  IMAD.IADD R60, R3, 0x1, -R60 ;  /* 0x00000001033c7824 */ /* 0x000fe200078e0a3c */
[----:B------:R-:W-:Y:S01]  /*1310*/  LOP3.LUT R5, R5, 0xfffffff8, RZ, 0xc0, !PT ;  /* 0xfffffff805057812 */ /* 0x000fe200078ec0ff */
[----:B-1----:R-:W-:Y:S01]  /*1320*/  ULEA UR41, UR4, UR41, 0x18 ;  /* 0x0000002904297291 */ /* 0x002fe2000f8ec03f */
[----:B------:R-:W-:Y:S01]  /*1330*/  SEL R73, RZ, 0x1, P0 ;  /* 0x00000001ff497807 */ /* 0x000fe20000000000 */
[----:B------:R-:W-:-:S02]  /*1340*/  IMAD.U32 R62, RZ, RZ, UR42 ;  /* 0x0000002aff3e7e24 */ /* 0x000fc4000f8e00ff */
[----:B------:R-:W-:Y:S01]  /*1350*/  UIADD3 UR47, UR41, 0x40, URZ ;  /* 0x00000040292f7890 */ /* 0x000fe2000fffe03f */
[----:B------:R-:W-:Y:S01]  /*1360*/  IMAD.IADD R58, R58, 0x1, -R5 ;  /* 0x000000013a3a7824 */ /* 0x000fe200078e0a05 */
[----:B------:R-:W-:Y:S01]  /*1370*/  UIADD3 UR4, UR41, 0x100, URZ ;  /* 0x0000010029047890 */ /* 0x000fe2000fffe03f */
[----:B------:R-:W-:Y:S01]  /*1380*/  SHF.R.S32.HI R5, RZ, 0x5, R0 ;  /* 0x00000005ff057819 */ /* 0x000fe20000011400 */
[----:B------:R-:W-:Y:S01]  /*1390*/  UIADD3 UR5, UR41, 0x6100, URZ ;  /* 0x0000610029057890 */ /* 0x000fe2000fffe03f */
[C---:B------:R-:W-:Y:S01]  /*13a0*/  LOP3.LUT R64, R62.reuse, 0x8, RZ, 0xc0, !PT ;  /* 0x000000083e407812 */ /* 0x040fe200078ec0ff */
[----:B------:R-:W-:Y:S01]  /*13b0*/  USHF.R.U32.HI UR4, URZ, 0x4, UR4 ;  /* 0x000000043f047899 */ /* 0x000fe20008011604 */
[--C-:B------:R-:W-:Y:S01]  /*13c0*/  SHF.R.S32.HI R59, RZ, 0x1f, R58.reuse ;  /* 0x0000001fff3b7819 */ /* 0x100fe2000001143a */
[----:B------:R-:W-:Y:S01]  /*13d0*/  USHF.R.U32.HI UR5, URZ, 0x4, UR5 ;  /* 0x000000043f057899 */ /* 0x000fe20008011605 */
[C-C-:B------:R-:W-:Y:S01]  /*13e0*/  IMAD R65, R5.reuse, -0x10, -R58.reuse ;  /* 0xfffffff005417824 */ /* 0x140fe200078e0a3a */
[----:B------:R-:W-:Y:S01]  /*13f0*/  ULOP3.LUT UR4, UR4, 0x3fff, URZ, 0xc0, !UPT ;  /* 0x00003fff04047892 */ /* 0x000fe2000f8ec03f */
[----:B------:R-:W-:Y:S01]  /*1400*/  IMAD.U32 R61, RZ, RZ, UR47 ;  /* 0x0000002fff3d7e24 */ /* 0x000fe2000f8e00ff */
[----:B------:R-:W-:Y:S01]  /*1410*/  ULOP3.LUT UR5, UR5, 0x3fff, URZ, 0xc0, !UPT ;  /* 0x00003fff05057892 */ /* 0x000fe2000f8ec03f */
[----:B------:R-:W-:Y:S01]  /*1420*/  IMAD.WIDE R58, R5, 0x10, R58 ;  /* 0x00000010053a7825 */ /* 0x000fe200078e023a */
[----:B------:R-:W-:Y:S01]  /*1430*/  LOP3.LUT R62, R62, 0x8, RZ, 0xc, !PT ;  /* 0x000000083e3e7812 */ /* 0x000fe200078e0cff */
[----:B------:R-:W-:Y:S01]  /*1440*/  ULOP3.LUT UR44, UR4, 0x10000, URZ, 0xfc, !UPT ;  /* 0x00010000042c7892 */ /* 0x000fe2000f8efc3f */
[----:B------:R-:W-:Y:S01]  /*1450*/  LOP3.LUT R64, R64, 0x18, RZ, 0x3c, !PT ;  /* 0x0000001840407812 */ /* 0x000fe200078e3cff */
[----:B------:R-:W-:Y:S01]  /*1460*/  VIADD R63, R61, UR42 ;  /* 0x0000002a3d3f7c36 */ /* 0x000fe20008000000 */
[----:B------:R-:W-:Y:S01]  /*1470*/  ULOP3.LUT UR45, UR5, 0x10000, URZ, 0xfc, !UPT ;  /* 0x00010000052d7892 */ /* 0x000fe2000f8efc3f */
[----:B------:R-:W-:-:S11]  /*1480*/  VIADD R65, R65, UR6 ;  /* 0x0000000641417c36 */ /* 0x000fd60008000000 */
.L_x_98:
[----:B------:R-:W-:Y:S01]  /*1490*/  SHF.L.U32 R0, R73, 0x1f, RZ ;  /* 0x0000001f49007819 */ /* 0x000fe200000006ff */
[----:B------:R-:W-:Y:S02]  /*14a0*/  ULDC UR4, c[0x0][0x28c] ;  /* 0x0000a30000047ab9 */ /* 0x000fe40000000800 */
[----:B------:R-:W-:Y:S01]  /*14b0*/  ISETP.LT.AND P1, PT, RZ, UR4, PT ;  /* 0x00000004ff007c0c */ /* 0x000fe2000bf21270 */
[----:B------:R-:W1:Y:S02]  /*14c0*/  SYNCS.PHASECHK.TRANS64.TRYWAIT P0, [R61+UR42], R0 ;  /* 0x000000003d0075a7 */ /* 0x000e64000800016a */
[----:B01-34-:R-:W-:Y:S10]  /*14d0*/  @!P0 BRA `(.L_x_15) ;  /* 0x0000003c00688947 */ /* 0x01bff40003800000 */
.L_x_119:
[----:B------:R-:W-:Y:S05]  /*14e0*/  @P1 BRA `(.L_x_16) ;  /* 0x0000000000401947 */ /* 0x000fea0003800000 */
[----:B-1----:R-:W-:Y:S01]  /*14f0*/  MOV R0, 0x0 ;  /* 0x0000000000007802 */ /* 0x002fe20000000f00 */
[----:B------:R-:W-:Y:S01]  /*1500*/  ULDC.64 UR4, c[0x4][0x68] ;  /* 0x01001a0000047ab9 */ /* 0x000fe20000000a00 */
[----:B------:R-:W-:Y:S01]  /*1510*/  ULDC.64 UR6, c[0x4][0x8] ;  /* 0x0100020000067ab9 */ /* 0x000fe20000000a00 */
[----:B------:R-:W-:Y:S01]  /*1520*/  IMAD.U32 R4, RZ, RZ, UR4 ;  /* 0x00000004ff047e24 */ /* 0x000fe2000f8e00ff */
[----:B------:R1:W2:Y:S01]  /*1530*/  LDC.64 R14, c[0x4][R0] ;  /* 0x01000000000e7b82 */ /* 0x0002a20000000a00 */
[----:B------:R-:W-:Y:S01]  /*1540*/  IMAD.U32 R5, RZ, RZ, UR5 ;  /* 0x00000005ff057e24 */ /* 0x000fe2000f8e00ff */
[----:B------:R-:W-:Y:S01]  /*1550*/  ULDC.64 UR4, c[0x4][0x70] ;  /* 0x01001c0000047ab9 */ /* 0x000fe20000000a00 */
[----:B------:R-:W-:Y:S02]  /*1560*/  IMAD.U32 R10, RZ, RZ, UR6 ;  /* 0x00000006ff0a7e24 */ /* 0x000fe4000f8e00ff */
[----:B------:R-:W-:Y:S02]  /*1570*/  IMAD.U32 R6, RZ, RZ, UR4 ;  /* 0x00000004ff067e24 */ /* 0x000fe4000f8e00ff */
[----:B------:R-:W-:-:S02]  /*1580*/  IMAD.U32 R7, RZ, RZ, UR5 ;  /* 0x00000005ff077e24 */ /* 0x000fc4000f8e00ff */
[----:B------:R-:W-:Y:S02]  /*1590*/  IMAD.U32 R11, RZ, RZ, UR7 ;  /* 0x00000007ff0b7e24 */ /* 0x000fe4000f8e00ff */
[----:B------:R-:W-:Y:S02]  /*15a0*/  IMAD.MOV.U32 R8, RZ, RZ, 0x1e1 ;  /* 0x000001e1ff087424 */ /* 0x000fe400078e00ff */
[----:B0-----:R-:W-:Y:S02]  /*15b0*/  IMAD.MOV.U32 R12, RZ, RZ, 0x1 ;  /* 0x00000001ff0c7424 */ /* 0x001fe400078e00ff */
[----:B-1----:R-:W-:-:S07]  /*15c0*/  IMAD.MOV.U32 R13, RZ, RZ, RZ ;  /* 0x000000ffff0d7224 */ /* 0x002fce00078e00ff */
[----:B------:R-:W-:-:S07]  /*15d0*/  LEPC R20, `(.L_x_16) ;  /* 0x000000001014794e */ /* 0x000fce0000000000 */
[----:B--2--5:R-:W-:Y:S05]  /*15e0*/  CALL.ABS.NOINC R14 ;  /* 0x000000000e007343 */ /* 0x024fea0003c00000 */
.L_x_16:
[----:B------:R-:W-:-:S13]  /*15f0*/  ISETP.NE.AND P0, PT, R72, 0x3, PT ;  /* 0x000000034800780c */ /* 0x000fda0003f05270 */
[----:B------:R-:W-:Y:S05]  /*1600*/  @!P0 BRA `(.L_x_17) ;  /* 0x0000000000048947 */ /* 0x000fea0003800000 */
[----:B------:R-:W-:Y:S01]  /*1610*/  BPT.TRAP 0x1 ;  /* 0x000000040000795c */ /* 0x000fe20000300000 */
.L_x_17:
[----:B------:R-:W-:Y:S02]  /*1620*/  IMAD.U32 R3, RZ, RZ, UR38 ;  /* 0x00000026ff037e24 */ /* 0x000fe4000f8e00ff */
[----:B-1----:R-:W-:-:S03]  /*1630*/  IMAD.U32 R0, RZ, RZ, UR39 ;  /* 0x00000027ff007e24 */ /* 0x002fc6000f8e00ff */
[----:B------:R-:W-:Y:S02]  /*1640*/  LEA R3, R3, UR41, 0x3 ;  /* 0x0000002903037c11 */ /* 0x000fe4000f8e18ff */
[----:B------:R-:W-:-:S04]  /*1650*/  SHF.L.U32 R0, R0, 0x1f, RZ ;  /* 0x0000001f00007819 */ /* 0x000fc800000006ff */
[----:B------:R1:W2:Y:S01]  /*1660*/  SYNCS.PHASECHK.TRANS64.TRYWAIT P1, [R3+URZ], R0 ;  /* 0x00000000030075a7 */ /* 0x0002a2000802017f */
[----:B------:R-:W-:Y:S05]  /*1670*/  @!P0 BRA `(.L_x_18) ;  /* 0x0000000000048947 */ /* 0x000fea0003800000 */
[----:B------:R-:W-:Y:S01]  /*1680*/  BPT.TRAP 0x1 ;  /* 0x000000040000795c */ /* 0x000fe20000300000 */
.L_x_18:
[----:B--2---:R-:W-:Y:S05]  /*1690*/  @P1 BRA `(.L_x_19) ;  /* 0x0000000000081947 */ /* 0x004fea0003800000 */
[----:B------:R-:W2:Y:S02]  /*16a0*/  SYNCS.PHASECHK.TRANS64.TRYWAIT P1, [R3+URZ], R0 ;  /* 0x00000000030075a7 */ /* 0x000ea4000802017f */
[----:B--2---:R-:W-:Y:S05]  /*16b0*/  @!P1 BRA `(.L_x_20) ;  /* 0x0000003c00049947 */ /* 0x004fea0003800000 */
.L_x_19:
[----:B------:R-:W-:Y:S05]  /*16c0*/  WARPSYNC.ALL ;  /* 0x0000000000007948 */ /* 0x000fea0003800000 */
[----:B------:R-:W-:Y:S01]  /*16d0*/  ULEA UR8, UR38, UR44, 0x9 ;  /* 0x0000002c26087291 */ /* 0x000fe2000f8e483f */
[----:B------:R-:W-:Y:S01]  /*16e0*/  WARPGROUP.ARRIVE ;  /* 0x00000000000079c5 */ /* 0x000fe20000000000 */
[----:B------:R-:W-:Y:S01]  /*16f0*/  ULEA UR9, UR38, UR45, 0x9 ;  /* 0x0000002d26097291 */ /* 0x000fe2000f8e483f */
[----:B-12---:R-:W-:Y:S01]  /*1700*/  IMAD.U32 R0, RZ, RZ, UR43 ;  /* 0x0000002bff007e24 */ /* 0x006fe2000f8e00ff */
[----:B------:R-:W-:Y:S01]  /*1710*/  UMOV UR5, 0x40000040 ;  /* 0x4000004000057882 */ /* 0x000fe20000000000 */
[----:B------:R-:W-:-:S02]  /*1720*/  UMOV UR7, 0x40000040 ;  /* 0x4000004000077882 */ /* 0x000fc40000000000 */
[----:B------:R-:W-:Y:S01]  /*1730*/  UMOV UR4, UR8 ;  /* 0x0000000800047c82 */ /* 0x000fe20008000000 */
[----:B------:R-:W-:Y:S01]  /*1740*/  ISETP.GE.AND P1, PT, R0, 0x1, PT ;  /* 0x000000010000780c */ /* 0x000fe20003f26270 */
[----:B------:R-:W-:Y:S02]  /*1750*/  UMOV UR6, UR9 ;  /* 0x0000000900067c82 */ /* 0x000fe40008000000 */
[----:B------:R-:W-:Y:S01]  /*1760*/  HGMMA.64x64x8.F32.TF32 R24, gdesc[UR4], RZ, !UPT, gsb0 ;  /* 0x04e00000041879f0 */ /* 0x000fe2000c0028ff */
[----:B------:R-:W-:Y:S02]  /*1770*/  UIADD3 UR4, UR8, 0x2, URZ ;  /* 0x0000000208047890 */ /* 0x000fe4000fffe03f */
[----:B------:R-:W-:Y:S01]  /*1780*/  UIADD3 UR6, UR9, 0x2, URZ ;  /* 0x0000000209067890 */ /* 0x000fe2000fffe03f */
[----:B------:R-:W-:Y:S01]  /*1790*/  UMOV UR5, 0x40000040 ;  /* 0x4000004000057882 */ /* 0x000fe20000000000 */
[----:B------:R-:W-:Y:S01]  /*17a0*/  UMOV UR7, 0x40000040 ;  /* 0x4000004000077882 */ /* 0x000fe20000000000 */
[----:B------:R-:W-:-:S02]  /*17b0*/  WARPGROUP.DEPBAR.LE gsb0, 0x0 ;  /* 0x00008000000079c5 */ /* 0x000fc40000010000 */
[----:B------:R-:W-:-:S06]  /*17c0*/  WARPGROUP.ARRIVE ;  /* 0x00000000000079c5 */ /* 0x000fcc0000000000 */
[----:B------:R-:W-:Y:S01]  /*17d0*/  HGMMA.64x64x8.F32.TF32 R24, gdesc[UR4], R24, gsb0 ;  /* 0x04e00000041879f0 */ /* 0x000fe20008002818 */
[----:B------:R-:W-:Y:S02]  /*17e0*/  UIADD3 UR4, UR8, 0x4, URZ ;  /* 0x0000000408047890 */ /* 0x000fe4000fffe03f */
[----:B------:R-:W-:Y:S01]  /*17f0*/  UIADD3 UR6, UR9, 0x4, URZ ;  /* 0x0000000409067890 */ /* 0x000fe2000fffe03f */
[----:B------:R-:W-:Y:S01]  /*1800*/  UMOV UR5, 0x40000040 ;  /* 0x4000004000057882 */ /* 0x000fe20000000000 */
[----:B------:R-:W-:Y:S01]  /*1810*/  UMOV UR7, 0x40000040 ;  /* 0x4000004000077882 */ /* 0x000fe20000000000 */
[----:B------:R-:W-:Y:S02]  /*1820*/  WARPGROUP.DEPBAR.LE gsb0, 0x0 ;  /* 0x00008000000079c5 */ /* 0x000fe40000010000 */
        /* <DEDUP_REMOVED lines=8> */
[----:B------:R-:W-:Y:S03]  /*18b0*/  HGMMA.64x64x8.F32.TF32 R24, gdesc[UR4], R24, gsb0 ;  /* 0x04e00000041879f0 */ /* 0x000fe60008002818 */
[----:B------:R-:W-:Y:S02]  /*18c0*/  WARPGROUP.DEPBAR.LE gsb0, 0x0 ;  /* 0x00008000000079c5 */ /* 0x000fe40000010000 */
[----:B------:R-:W-:Y:S05]  /*18d0*/  @!P1 BRA `(.L_x_21) ;  /* 0x0000000400109947 */ /* 0x000fea0003800000 */
[----:B------:R-:W-:Y:S01]  /*18e0*/  UIADD3 UR4, UR38, 0x1, URZ ;  /* 0x0000000126047890 */ /* 0x000fe2000fffe03f */
[----:B------:R-:W-:Y:S01]  /*18f0*/  IMAD.U32 R0, RZ, RZ, UR43 ;  /* 0x0000002bff007e24 */ /* 0x000fe2000f8e00ff */
[----:B------:R-:W-:Y:S02]  /*1900*/  UMOV UR9, UR38 ;  /* 0x0000002600097c82 */ /* 0x000fe40008000000 */
[----:B------:R-:W-:-:S04]  /*1910*/  UISETP.NE.AND UP0, UPT, UR4, 0x3, UPT ;  /* 0x000000030400788c */ /* 0x000fc8000bf05270 */
[----:B------:R-:W-:Y:S02]  /*1920*/  USEL UR5, URZ, 0x1, UP0 ;  /* 0x000000013f057887 */ /* 0x000fe40008000000 */
[----:B------:R-:W-:Y:S02]  /*1930*/  USEL UR8, UR4, URZ, UP0 ;  /* 0x0000003f04087287 */ /* 0x000fe40008000000 */
[----:B------:R-:W-:-:S06]  /*1940*/  ULOP3.LUT UR5, UR39, UR5, URZ, 0x3c, !UPT ;  /* 0x0000000527057292 */ /* 0x000fcc000f8e3c3f */
[----:B------:R-:W-:-:S07]  /*1950*/  IMAD.U32 R5, RZ, RZ, UR5 ;  /* 0x00000005ff057e24 */ /* 0x000fce000f8e00ff */
.L_x_28:
[----:B-12---:R-:W-:Y:S05]  /*1960*/  @!P0 BRA `(.L_x_22) ;  /* 0x0000000000048947 */ /* 0x006fea0003800000 */
[----:B------:R-:W-:Y:S01]  /*1970*/  BPT.TRAP 0x1 ;  /* 0x000000040000795c */ /* 0x000fe20000300000 */
.L_x_22:
[----:B------:R-:W-:Y:S01]  /*1980*/  ULEA UR4, UR8, UR41, 0x3 ;  /* 0x0000002908047291 */ /* 0x000fe2000f8e183f */
[----:B------:R-:W-:-:S08]  /*1990*/  SHF.L.U32 R3, R5, 0x1f, RZ ;  /* 0x0000001f05037819 */ /* 0x000fd000000006ff */
[----:B------:R1:W2:Y:S01]  /*19a0*/  SYNCS.PHASECHK.TRANS64.TRYWAIT P1, [UR4], R3 ;  /* 0x00000003ff0075a7 */ /* 0x0002a20008020144 */
[----:B------:R-:W-:Y:S05]  /*19b0*/  @!P0 BRA `(.L_x_23) ;  /* 0x0000000000048947 */ /* 0x000fea0003800000 */
[----:B------:R-:W-:Y:S01]  /*19c0*/  BPT.TRAP 0x1 ;  /* 0x000000040000795c */ /* 0x000fe20000300000 */
.L_x_23:
[----:B--2---:R-:W-:Y:S05]  /*19d0*/  @P1 BRA `(.L_x_24) ;  /* 0x0000000000081947 */ /* 0x004fea0003800000 */
[----:B------:R-:W2:Y:S02]  /*19e0*/  SYNCS.PHASECHK.TRANS64.TRYWAIT P1, [UR4], R3 ;  /* 0x00000003ff0075a7 */ /* 0x000ea40008020144 */
[----:B--2---:R-:W-:Y:S05]  /*19f0*/  @!P1 BRA `(.L_x_25) ;  /* 0x0000003800489947 */ /* 0x004fea0003800000 */
.L_x_24:
[----:B------:R-:W-:Y:S01]  /*1a00*/  ULEA UR10, UR8, UR44, 0x9 ;  /* 0x0000002c080a7291 */ /* 0x000fe2000f8e483f */
[----:B------:R-:W-:Y:S01]  /*1a10*/  WARPGROUP.ARRIVE ;  /* 0x00000000000079c5 */ /* 0x000fe20000000000 */
[----:B------:R-:W-:Y:S01]  /*1a20*/  ULEA UR11, UR8, UR45, 0x9 ;  /* 0x0000002d080b7291 */ /* 0x000fe2000f8e483f */
[----:B------:R-:W-:Y:S01]  /*1a30*/  UMOV UR5, 0x40000040 ;  /* 0x4000004000057882 */ /* 0x000fe20000000000 */
[----:B------:R-:W-:-:S03]  /*1a40*/  UMOV UR7, 0x40000040 ;  /* 0x4000004000077882 */ /* 0x000fc60000000000 */
[----:B------:R-:W-:Y:S02]  /*1a50*/  UMOV UR4, UR10 ;  /* 0x0000000a00047c82 */ /* 0x000fe40008000000 */
[----:B------:R-:W-:Y:S02]  /*1a60*/  UMOV UR6, UR11 ;  /* 0x0000000b00067c82 */ /* 0x000fe40008000000 */
[----:B------:R-:W-:Y:S01]  /*1a70*/  HGMMA.64x64x8.F32.TF32 R24, gdesc[UR4], R24, gsb0 ;  /* 0x04e00000041879f0 */ /* 0x000fe20008002818 */
        /* <DEDUP_REMOVED lines=23> */
[----:B------:R-:W-:Y:S01]  /*1bf0*/  BPT.TRAP 0x1 ;  /* 0x000000040000795c */ /* 0x000fe20000300000 */
.L_x_26:
[----:B------:R-:W-:Y:S01]  /*1c00*/  ULEA UR4, UR9, UR41, 0x3 ;  /* 0x0000002909047291 */ /* 0x000fe2000f8e183f */
[----:B------:R-:W-:-:S03]  /*1c10*/  ISETP.GT.U32.AND P1, PT, R16, 0x1, PT ;  /* 0x000000011000780c */ /* 0x000fc60003f24070 */
[----:B------:R-:W-:-:S04]  /*1c20*/  UIADD3 UR4, UR4, 0x18, URZ ;  /* 0x0000001804047890 */ /* 0x000fc8000fffe03f */
[----:B------:R-:W-:-:S09]  /*1c30*/  UPRMT UR4, URZ, 0x654, UR4 ;  /* 0x000006543f047896 */ /* 0x000fd20008000004 */
[----:B------:R-:W-:Y:S01]  /*1c40*/  SYNCS.ARRIVE.TRANS64.RED.A1T0 RZ, [UR4], RZ ;  /* 0x000000ffffff79a7 */ /* 0x000fe20008100404 */
[----:B------:R-:W-:Y:S05]  /*1c50*/  @P1 BRA `(.L_x_27) ;  /* 0x0000000000041947 */ /* 0x000fea0003800000 */
[----:B------:R-:W-:Y:S01]  /*1c60*/  BPT.TRAP 0x1 ;  /* 0x000000040000795c */ /* 0x000fe20000300000 */
.L_x_27:
[----:B------:R-:W-:Y:S01]  /*1c70*/  UIADD3 UR8, UR8, 0x1, URZ ;  /* 0x0000000108087890 */ /* 0x000fe2000fffe03f */
[C---:B------:R-:W-:Y:S01]  /*1c80*/  ISETP.GT.AND P1, PT, R0.reuse, 0x1, PT ;  /* 0x000000010000780c */ /* 0x040fe20003f24270 */
[----:B------:R-:W-:Y:S01]  /*1c90*/  UIADD3 UR9, UR9, 0x1, URZ ;  /* 0x0000000109097890 */ /* 0x000fe2000fffe03f */
[----:B------:R-:W-:Y:S01]  /*1ca0*/  VIADD R0, R0, 0xffffffff ;  /* 0xffffffff00007836 */ /* 0x000fe20000000000 */
[----:B------:R-:W-:Y:S02]  /*1cb0*/  UISETP.NE.AND UP0, UPT, UR8, 0x3, UPT ;  /* 0x000000030800788c */ /* 0x000fe4000bf05270 */
[----:B------:R-:W-:Y:S02]  /*1cc0*/  UISETP.NE.AND UP1, UPT, UR9, 0x3, UPT ;  /* 0x000000030900788c */ /* 0x000fe4000bf25270 */
[----:B------:R-:W-:Y:S02]  /*1cd0*/  USEL UR4, URZ, 0x1, UP0 ;  /* 0x000000013f047887 */ /* 0x000fe40008000000 */
[----:B------:R-:W-:-:S02]  /*1ce0*/  USEL UR8, UR8, URZ, UP0 ;  /* 0x0000003f08087287 */ /* 0x000fc40008000000 */
[----:B------:R-:W-:Y:S02]  /*1cf0*/  USEL UR9, UR9, URZ, UP1 ;  /* 0x0000003f09097287 */ /* 0x000fe40008800000 */
[----:B------:R-:W-:Y:S01]  /*1d00*/  LOP3.LUT R5, R5, UR4, RZ, 0x3c, !PT ;  /* 0x0000000405057c12 */ /* 0x000fe2000f8e3cff */
[----:B------:R-:W-:Y:S09]  /*1d10*/  @P1 BRA `(.L_x_28) ;  /* 0xfffffffc00101947 */ /* 0x000ff2000383ffff */
.L_x_21:
[----:B------:R-:W3:Y:S01]  /*1d20*/  LDC R0, c[0x0][0x28c] ;  /* 0x0000a300ff007b82 */ /* 0x000ee20000000800 */
[----:B------:R4:W-:Y:S01]  /*1d30*/  SYNCS.ARRIVE.TRANS64.A1T0 RZ, [R62+UR47], RZ ;  /* 0x000000ff3eff79a7 */ /* 0x0009e2000810002f */
[----:B---3--:R-:W-:-:S13]  /*1d40*/  ISETP.GE.AND P1, PT, R0, 0x1, PT ;  /* 0x000000010000780c */ /* 0x008fda0003f26270 */
[----:B----4-:R-:W-:Y:S05]  /*1d50*/  @!P1 BRA `(.L_x_29) ;  /* 0x0000000000349947 */ /* 0x010fea0003800000 */
[----:B------:R-:W-:Y:S05]  /*1d60*/  @!P0 BRA `(.L_x_30) ;  /* 0x0000000000048947 */ /* 0x000fea0003800000 */
[----:B------:R-:W-:Y:S01]  /*1d70*/  BPT.TRAP 0x1 ;  /* 0x000000040000795c */ /* 0x000fe20000300000 */
.L_x_30:
[----:B------:R-:W-:Y:S01]  /*1d80*/  UIADD3 UR6, UR43, UR38, URZ ;  /* 0x000000262b067290 */ /* 0x000fe2000fffe03f */
[----:B------:R-:W-:-:S03]  /*1d90*/  ISETP.GT.U32.AND P0, PT, R16, 0x1, PT ;  /* 0x000000011000780c */ /* 0x000fc60003f04070 */
[----:B------:R-:W-:-:S04]  /*1da0*/  UIMAD.WIDE.U32 UR4, UR6, -0x55555555, URZ ;  /* 0xaaaaaaab060478a5 */ /* 0x000fc8000f8e003f */
[----:B------:R-:W-:-:S04]  /*1db0*/  USHF.R.U32.HI UR4, URZ, 0x1, UR5 ;  /* 0x000000013f047899 */ /* 0x000fc80008011605 */
[----:B------:R-:W-:-:S04]  /*1dc0*/  UIMAD UR6, UR4, -0x3, UR6 ;  /* 0xfffffffd040678a4 */ /* 0x000fc8000f8e0206 */
[----:B------:R-:W-:-:S04]  /*1dd0*/  ULEA UR6, UR6, UR41, 0x3 ;  /* 0x0000002906067291 */ /* 0x000fc8000f8e183f */
[----:B------:R-:W-:-:S04]  /*1de0*/  UIADD3 UR6, UR6, 0x18, URZ ;  /* 0x0000001806067890 */ /* 0x000fc8000fffe03f */
[----:B------:R-:W-:-:S09]  /*1df0*/  UPRMT UR6, URZ, 0x654, UR6 ;  /* 0x000006543f067896 */ /* 0x000fd20008000006 */
[----:B------:R-:W-:Y:S01]  /*1e00*/  SYNCS.ARRIVE.TRANS64.RED.A1T0 RZ, [UR6], RZ ;  /* 0x000000ffffff79a7 */ /* 0x000fe20008100406 */
[----:B------:R-:W-:Y:S05]  /*1e10*/  @P0 BRA `(.L_x_29) ;  /* 0x0000000000040947 */ /* 0x000fea0003800000 */
[----:B------:R-:W-:Y:S01]  /*1e20*/  BPT.TRAP 0x1 ;  /* 0x000000040000795c */ /* 0x000fe20000300000 */
.L_x_29:
[----:B------:R-:W-:Y:S01]  /*1e30*/  SHF.L.U32 R0, R73, 0x1f, RZ ;  /* 0x0000001f49007819 */ /* 0x000fe200000006ff */
[----:B------:R-:W-:Y:S01]  /*1e40*/  UIADD3 UR38, UR46, UR38, URZ ;  /* 0x000000262e267290 */ /* 0x000fe2000fffe03f */
[----:B------:R-:W3:Y:S01]  /*1e50*/  LDC R7, c[0x0][0x288] ;  /* 0x0000a200ff077b82 */ /* 0x000ee20000000800 */
[----:B------:R-:W-:Y:S01]  /*1e60*/  UISETP.GE.U32.AND UP1, UPT, UR46, 0x3, UPT ;  /* 0x000000032e00788c */ /* 0x000fe2000bf26070 */
[----:B------:R-:W-:Y:S01]  /*1e70*/  IMAD.SHL.U32 R8, R60, 0x2, RZ ;  /* 0x000000023c087824 */ /* 0x000fe200078e00ff */
[----:B------:R-:W-:Y:S02]  /*1e80*/  UISETP.GT.U32.AND UP0, UPT, UR38, 0x2, UPT ;  /* 0x000000022600788c */ /* 0x000fe4000bf04070 */
[----:B------:R-:W-:Y:S02]  /*1e90*/  UIMAD.WIDE.U32 UR4, UR38, -0x55555555, URZ ;  /* 0xaaaaaaab260478a5 */ /* 0x000fe4000f8e003f */
[----:B------:R-:W-:Y:S01]  /*1ea0*/  UISETP.LT.U32.AND UP0, UPT, UR46, 0x3, UP0 ;  /* 0x000000032e00788c */ /* 0x000fe20008701070 */
[----:B------:R-:W4:Y:S01]  /*1eb0*/  SYNCS.PHASECHK.TRANS64.TRYWAIT P0, [R61+UR42+0x10], R0 ;  /* 0x000010003d0075a7 */ /* 0x000f22000800016a */
[----:B------:R-:W-:Y:S01]  /*1ec0*/  USHF.R.U32.HI UR4, URZ, 0x1, UR5 ;  /* 0x000000013f047899 */ /* 0x000fe20008011605 */
[----:B------:R-:W-:Y:S01]  /*1ed0*/  SHF.R.S32.HI R9, RZ, 0x1f, R8 ;  /* 0x0000001fff097819 */ /* 0x000fe20000011408 */
[----:B------:R-:W-:-:S02]  /*1ee0*/  USEL UR6, URZ, 0x1, !UP0 ;  /* 0x000000013f067887 */ /* 0x000fc4000c000000 */
[----:B------:R-:W-:Y:S02]  /*1ef0*/  UIMAD UR38, UR4, -0x3, UR38 ;  /* 0xfffffffd042678a4 */ /* 0x000fe4000f8e0226 */
[----:B------:R-:W-:-:S04]  /*1f00*/  ULOP3.LUT UR39, UR39, UR6, URZ, 0x3c, !UPT ;  /* 0x0000000627277292 */ /* 0x000fc8000f8e3c3f */
[----:B------:R-:W-:Y:S01]  /*1f10*/  @UP1 ULOP3.LUT UR39, UR39, 0x1, UR4, 0x78, !UPT ;  /* 0x0000000127271892 */ /* 0x000fe2000f8e7804 */
[----:B---34-:R-:W-:Y:S11]  /*1f20*/  @!P0 BRA `(.L_x_31) ;  /* 0x0000003400148947 */ /* 0x018ff60003800000 */
.L_x_120:
[----:B---3--:R-:W-:Y:S01]  /*1f30*/  IMAD.SHL.U32 R0, R19, 0x40, RZ ;  /* 0x0000004013007824 */ /* 0x008fe200078e00ff */
[----:B------:R-:W-:Y:S01]  /*1f40*/  ULDC UR6, c[0x0][0x284] ;  /* 0x0000a10000067ab9 */ /* 0x000fe20000000800 */
[----:B------:R-:W-:Y:S01]  /*1f50*/  IMAD.SHL.U32 R14, R22, 0x40, RZ ;  /* 0x00000040160e7824 */ /* 0x000fe200078e00ff */
[----:B------:R-:W-:Y:S01]  /*1f60*/  SHF.R.S32.HI R11, RZ, 0x1f, R2 ;  /* 0x0000001fff0b7819 */ /* 0x000fe20000011402 */
[----:B------:R-:W-:Y:S01]  /*1f70*/  ULDC.64 UR4, c[0x0][0x5d0] ;  /* 0x0001740000047ab9 */ /* 0x000fe20000000a00 */
[----:B------:R-:W-:Y:S01]  /*1f80*/  ISETP.GE.AND P0, PT, R0, UR6, PT ;  /* 0x0000000600007c0c */ /* 0x000fe2000bf06270 */
[----:B--2---:R-:W-:Y:S01]  /*1f90*/  IMAD.WIDE.U32 R4, R2, UR4, R8 ;  /* 0x0000000402047c25 */ /* 0x004fe2000f8e0008 */
[----:B------:R-:W-:Y:S02]  /*1fa0*/  SHF.R.S32.HI R15, RZ, 0x1f, R14 ;  /* 0x0000001fff0f7819 */ /* 0x000fe4000001140e */
[C---:B------:R-:W-:Y:S01]  /*1fb0*/  ISETP.GE.OR P0, PT, R14.reuse, R7, P0 ;  /* 0x000000070e00720c */ /* 0x040fe20000706670 */
[----:B-1----:R-:W-:Y:S01]  /*1fc0*/  IMAD R3, R11, UR4, RZ ;  /* 0x000000040b037c24 */ /* 0x002fe2000f8e02ff */
[----:B------:R-:W-:-:S03]  /*1fd0*/  IADD3 R4, P1, R14, R4, RZ ;  /* 0x000000040e047210 */ /* 0x000fc60007f3e0ff */
[----:B------:R-:W-:-:S05]  /*1fe0*/  IMAD R3, R2, UR5, R3 ;  /* 0x0000000502037c24 */ /* 0x000fca000f8e0203 */
[----:B------:R-:W-:-:S03]  /*1ff0*/  IADD3.X R5, R15, R5, R3, P1, !PT ;  /* 0x000000050f057210 */ /* 0x000fc60000ffe403 */
[----:B------:R-:W-:Y:S05]  /*2000*/  @P0 BRA `(.L_x_32) ;  /* 0x0000001c00200947 */ /* 0x000fea0003800000 */
[----:B------:R-:W1:Y:S01]  /*2010*/  LDC.64 R74, c[0x0][0x5c8] ;  /* 0x00017200ff4a7b82 */ /* 0x000e620000000a00 */
[----:B-----5:R-:W-:Y:S01]  /*2020*/  FSETP.NEU.AND P1, PT, R57, RZ, PT ;  /* 0x000000ff3900720b */ /* 0x020fe20003f2d000 */
[----:B------:R-:W-:Y:S01]  /*2030*/  IMAD R3, R60, -0x2, R7 ;  /* 0xfffffffe3c037824 */ /* 0x000fe200078e0207 */
[----:B------:R-:W-:Y:S01]  /*2040*/  BSSY B0, `(.L_x_32) ;  /* 0x00001c4000007945 */ /* 0x000fe20003800000 */
[----:B------:R-:W-:-:S04]  /*2050*/  IMAD.WIDE R68, R19, 0x40, R58 ;  /* 0x0000004013447825 */ /* 0x000fc800078e023a */
[----:B------:R-:W-:Y:S02]  /*2060*/  IMAD.IADD R3, R3, 0x1, -R14 ;  /* 0x0000000103037824 */ /* 0x000fe400078e0a0e */
[----:B------:R-:W-:-:S03]  /*2070*/  IMAD.IADD R0, R65, 0x1, -R0 ;  /* 0x0000000141007824 */ /* 0x000fc600078e0a00 */
[----:B------:R-:W-:-:S04]  /*2080*/  ISETP.GT.AND P0, PT, R3, RZ, PT ;  /* 0x000000ff0300720c */ /* 0x000fc80003f04270 */
[----:B------:R-:W-:Y:S01]  /*2090*/  ISETP.GT.AND P4, PT, R0, RZ, P0 ;  /* 0x000000ff0000720c */ /* 0x000fe20000784270 */
[-C--:B-1----:R-:W-:Y:S02]  /*20a0*/  IMAD R6, R69, R74.reuse, RZ ;  /* 0x0000004a45067224 */ /* 0x082fe400078e02ff */
[----:B------:R-:W-:-:S04]  /*20b0*/  IMAD.WIDE.U32 R70, R68, R74, R4 ;  /* 0x0000004a44467225 */ /* 0x000fc800078e0004 */
[----:B------:R-:W-:-:S04]  /*20c0*/  IMAD R5, R68, R75, R6 ;  /* 0x0000004b44057224 */ /* 0x000fc800078e0206 */
[----:B------:R-:W-:Y:S01]  /*20d0*/  IMAD.IADD R7, R71, 0x1, R5 ;  /* 0x0000000147077824 */ /* 0x000fe200078e0205 */
[----:B------:R-:W-:Y:S06]  /*20e0*/  @!P1 BRA `(.L_x_33) ;  /* 0x0000001000e49947 */ /* 0x000fec0003800000 */
[----:B------:R-:W1:Y:S01]  /*20f0*/  LDC.64 R76, c[0x0][0x5b8] ;  /* 0x00016e00ff4c7b82 */ /* 0x000e620000000a00 */
[----:B------:R-:W-:-:S07]  /*2100*/  ULDC.64 UR4, c[0x0][0x5c0] ;  /* 0x0001700000047ab9 */ /* 0x000fce0000000a00 */
[----:B------:R-:W2:Y:S08]  /*2110*/  LDC.64 R78, c[0x0][0x5b0] ;  /* 0x00016c00ff4e7b82 */ /* 0x000eb00000000a00 */
[----:B------:R-:W0:Y:S01]  /*2120*/  LDC.64 R80, c[0x0][0x5a8] ;  /* 0x00016a00ff507b82 */ /* 0x000e220000000a00 */
[-C--:B-1----:R-:W-:Y:S02]  /*2130*/  IMAD R6, R11, R76.reuse, RZ ;  /* 0x0000004c0b067224 */ /* 0x082fe400078e02ff */
[----:B------:R-:W-:-:S04]  /*2140*/  IMAD.WIDE.U32 R4, R2, R76, R8 ;  /* 0x0000004c02047225 */ /* 0x000fc800078e0008 */
[----:B------:R-:W-:Y:S01]  /*2150*/  IMAD R71, R2, R77, R6 ;  /* 0x0000004d02477224 */ /* 0x000fe200078e0206 */
[----:B------:R-:W-:Y:S01]  /*2160*/  IADD3 R10, P1, R14, R4, RZ ;  /* 0x000000040e0a7210 */ /* 0x000fe20007f3e0ff */
[----:B--2---:R-:W-:-:S03]  /*2170*/  IMAD R4, R69, R78, RZ ;  /* 0x0000004e45047224 */ /* 0x004fc600078e02ff */
[----:B------:R-:W-:Y:S01]  /*2180*/  IADD3.X R11, R15, R5, R71, P1, !PT ;  /* 0x000000050f0b7210 */ /* 0x000fe20000ffe447 */
[C---:B------:R-:W-:Y:S02]  /*2190*/  IMAD R69, R68.reuse, R79, R4 ;  /* 0x0000004f44457224 */ /* 0x040fe400078e0204 */
[----:B------:R-:W-:-:S04]  /*21a0*/  IMAD.WIDE.U32 R4, R68, R78, R10 ;  /* 0x0000004e44047225 */ /* 0x000fc800078e000a */
[----:B------:R-:W-:Y:S01]  /*21b0*/  IMAD.IADD R5, R5, 0x1, R69 ;  /* 0x0000000105057824 */ /* 0x000fe200078e0245 */
[----:B0-----:R-:W-:-:S04]  /*21c0*/  LEA R12, P1, R4, R80, 0x2 ;  /* 0x00000050040c7211 */ /* 0x001fc800078210ff */
[----:B------:R-:W-:-:S05]  /*21d0*/  LEA.HI.X R13, R4, R81, R5, 0x2, P1 ;  /* 0x00000051040d7211 */ /* 0x000fca00008f1405 */
[----:B------:R0:W2:Y:S01]  /*21e0*/  @P4 LDG.E.LTC128B R22, desc[UR36][R12.64] ;  /* 0x000000240c164981 */ /* 0x0000a2000c1e1920 */
[----:B------:R-:W-:Y:S01]  /*21f0*/  IMAD.WIDE.U32 R4, R68, R78, R14 ;  /* 0x0000004e44047225 */ /* 0x000fe200078e000e */
[----:B------:R-:W-:Y:S01]  /*2200*/  SHF.L.U64.HI R67, R78, 0x3, R79 ;  /* 0x000000034e437819 */ /* 0x000fe2000001024f */
[----:B------:R-:W-:Y:S01]  /*2210*/  BSSY B1, `(.L_x_34) ;  /* 0x0000017000017945 */ /* 0x000fe20003800000 */
[----:B------:R-:W-:Y:S01]  /*2220*/  ISETP.GT.AND P0, PT, R0, 0x8, P0 ;  /* 0x000000080000780c */ /* 0x000fe20000704270 */
[----:B------:R-:W-:Y:S01]  /*2230*/  IMAD.SHL.U32 R66, R78, 0x8, RZ ;  /* 0x000000084e427824 */ /* 0x000fe200078e00ff */
[----:B------:R-:W-:-:S03]  /*2240*/  IADD3 R20, P1, R8, R4, RZ ;  /* 0x0000000408147210 */ /* 0x000fc60007f3e0ff */
[----:B------:R-:W-:Y:S01]  /*2250*/  IMAD.WIDE.U32 R66, R68, R78, R66 ;  /* 0x0000004e44427225 */ /* 0x000fe200078e0042 */
[----:B------:R-:W-:Y:S02]  /*2260*/  IADD3.X R21, R9, R69, R5, P1, !PT ;  /* 0x0000004509157210 */ /* 0x000fe40000ffe405 */
[----:B------:R-:W-:Y:S01]  /*2270*/  LEA R6, P1, R70, UR4, 0x2 ;  /* 0x0000000446067c11 */ /* 0x000fe2000f8210ff */
[----:B------:R-:W-:Y:S01]  /*2280*/  IMAD.IADD R69, R69, 0x1, R67 ;  /* 0x0000000145457824 */ /* 0x000fe200078e0243 */
[----:B0-----:R-:W-:Y:S01]  /*2290*/  IADD3 R13, P2, R10, R66, RZ ;  /* 0x000000420a0d7210 */ /* 0x001fe20007f5e0ff */
[----:B------:R-:W-:Y:S01]  /*22a0*/  IMAD.WIDE.U32 R20, R2, R76, R20 ;  /* 0x0000004c02147225 */ /* 0x000fe200078e0014 */
[----:B------:R-:W-:Y:S02]  /*22b0*/  LEA.HI.X R7, R70, UR5, R7, 0x2, P1 ;  /* 0x0000000546077c11 */ /* 0x000fe400088f1407 */
[-C--:B------:R-:W-:Y:S01]  /*22c0*/  LEA R12, P3, R13, R80.reuse, 0x2 ;  /* 0x000000500d0c7211 */ /* 0x080fe200078610ff */
[----:B------:R-:W-:Y:S01]  /*22d0*/  IMAD.IADD R19, R71, 0x1, R21 ;  /* 0x0000000147137824 */ /* 0x000fe200078e0215 */
[----:B------:R-:W-:Y:S01]  /*22e0*/  LEA R4, P1, R20, R80, 0x2 ;  /* 0x0000005014047211 */ /* 0x000fe200078210ff */
[----:B--2---:R-:W-:-:S04]  /*22f0*/  FMUL R5, R22, R57 ;  /* 0x0000003916057220 */ /* 0x004fc80000400000 */
[----:B------:R-:W-:Y:S01]  /*2300*/  FFMA R21, R24, R56, R5 ;  /* 0x0000003818157223 */ /* 0x000fe20000000005 */
[----:B------:R-:W-:Y:S01]  /*2310*/  LEA.HI.X R5, R20, R81, R19, 0x2, P1 ;  /* 0x0000005114057211 */ /* 0x000fe200008f1413 */
[----:B------:R-:W-:Y:S01]  /*2320*/  IMAD.X R20, R69, 0x1, R11, P2 ;  /* 0x0000000145147824 */ /* 0x000fe200010e060b */
[----:B------:R-:W-:Y:S02]  /*2330*/  ISETP.GT.AND P1, PT, R3, 0x1, PT ;  /* 0x000000010300780c */ /* 0x000fe40003f24270 */
[----:B------:R0:W-:Y:S02]  /*2340*/  @P4 STG.E desc[UR36][R6.64], R21 ;  /* 0x0000001506004986 */ /* 0x0001e4000c101924 */
[----:B------:R-:W-:-:S13]  /*2350*/  ISETP.GT.AND P4, PT, R0, RZ, P1 ;  /* 0x000000ff0000720c */ /* 0x000fda0000f84270 */
[----:B0-----:R-:W-:Y:S05]  /*2360*/  @!P4 BRA `(.L_x_35) ;  /* 0x000000000004c947 */ /* 0x001fea0003800000 */
[----:B------:R0:W5:Y:S02]  /*2370*/  LDG.E.LTC128B R22, desc[UR36][R4.64+0x4] ;  /* 0x0000042404167981 */ /* 0x000164000c1e1920 */
.L_x_35:
[----:B------:R-:W-:Y:S05]  /*2380*/  BSYNC B1 ;  /* 0x0000000000017941 */ /* 0x000fea0003800000 */
.L_x_34:
[----:B-----5:R-:W-:Y:S01]  /*2390*/  FMUL R10, R22, R57 ;  /* 0x00000039160a7220 */ /* 0x020fe20000400000 */
[----:B------:R-:W-:-:S03]  /*23a0*/  LEA.HI.X R13, R13, R81, R20, 0x2, P3 ;  /* 0x000000510d0d7211 */ /* 0x000fc600018f1414 */
[----:B------:R-:W-:-:S05]  /*23b0*/  FFMA R25, R25, R56, R10 ;  /* 0x0000003819197223 */ /* 0x000fca000000000a */
[----:B------:R1:W-:Y:S04]  /*23c0*/  @P4 STG.E desc[UR36][R6.64+0x4], R25 ;  /* 0x0000041906004986 */ /* 0x0003e8000c101924 */
[----:B------:R-:W2:Y:S01]  /*23d0*/  @P0 LDG.E.LTC128B R22, desc[UR36][R12.64] ;  /* 0x000000240c160981 */ /* 0x000ea2000c1e1920 */
[----:B------:R-:W-:Y:S01]  /*23e0*/  IADD3 R14, P2, P3, R8, R66, R14 ;  /* 0x00000042080e7210 */ /* 0x000fe20007b5e00e */
[----:B------:R-:W-:Y:S01]  /*23f0*/  BSSY B1, `(.L_x_36) ;  /* 0x0000010000017945 */ /* 0x000fe20003800000 */
[C---:B------:R-:W-:Y:S02]  /*2400*/  SHF.L.U64.HI R11, R74.reuse, 0x5, R75 ;  /* 0x000000054a0b7819 */ /* 0x040fe4000001024b */
[----:B------:R-:W-:Y:S02]  /*2410*/  IADD3.X R15, R9, R69, R15, P2, P3 ;  /* 0x00000045090f7210 */ /* 0x000fe400017e640f */
[----:B------:R-:W-:-:S02]  /*2420*/  LEA R10, P3, R74, R6, 0x5 ;  /* 0x000000064a0a7211 */ /* 0x000fc400078628ff */
[----:B------:R-:W-:Y:S01]  /*2430*/  ISETP.GT.AND P1, PT, R0, 0x8, P1 ;  /* 0x000000080000780c */ /* 0x000fe20000f24270 */
[----:B------:R-:W-:Y:S01]  /*2440*/  IMAD.WIDE.U32 R14, R2, R76, R14 ;  /* 0x0000004c020e7225 */ /* 0x000fe200078e000e */
[----:B------:R-:W-:-:S03]  /*2450*/  ISETP.GT.AND P2, PT, R3, 0x8, PT ;  /* 0x000000080300780c */ /* 0x000fc60003f44270 */
[----:B------:R-:W-:Y:S01]  /*2460*/  IMAD.X R11, R11, 0x1, R7, P3 ;  /* 0x000000010b0b7824 */ /* 0x000fe200018e0607 */
[----:B------:R-:W-:Y:S01]  /*2470*/  LEA R8, P4, R14, R80, 0x2 ;  /* 0x000000500e087211 */ /* 0x000fe200078810ff */
[----:B------:R-:W-:Y:S02]  /*2480*/  IMAD.IADD R2, R71, 0x1, R15 ;  /* 0x0000000147027824 */ /* 0x000fe400078e020f */
[----:B--2---:R-:W-:-:S04]  /*2490*/  FMUL R9, R22, R57 ;  /* 0x0000003916097220 */ /* 0x004fc80000400000 */
[----:B------:R-:W-:Y:S01]  /*24a0*/  FFMA R13, R26, R56, R9 ;  /* 0x000000381a0d7223 */ /* 0x000fe20000000009 */
[----:B------:R-:W-:-:S04]  /*24b0*/  LEA.HI.X R9, R14, R81, R2, 0x2, P4 ;  /* 0x000000510e097211 */ /* 0x000fc800020f1402 */
[----:B------:R1:W-:Y:S01]  /*24c0*/  @P0 STG.E desc[UR36][R10.64], R13 ;  /* 0x0000000d0a000986 */ /* 0x0003e2000c101924 */
[----:B------:R-:W-:Y:S05]  /*24d0*/  @!P1 BRA `(.L_x_37) ;  /* 0x0000000000049947 */ /* 0x000fea0003800000 */
[----:B------:R2:W5:Y:S02]  /*24e0*/  LDG.E.LTC128B R22, desc[UR36][R8.64+0x4] ;  /* 0x0000042408167981 */ /* 0x000564000c1e1920 */
.L_x_37:
[----:B------:R-:W-:Y:S05]  /*24f0*/  BSYNC B1 ;  /* 0x0000000000017941 */ /* 0x000fea0003800000 */
.L_x_36:
[----:B-----5:R-:W-:Y:S01]  /*2500*/  FMUL R2, R22, R57 ;  /* 0x0000003916027220 */ /* 0x020fe20000400000 */
[----:B------:R-:W-:Y:S01]  /*2510*/  ISETP.GT.AND P3, PT, R0, RZ, P2 ;  /* 0x000000ff0000720c */ /* 0x000fe20001764270 */
[----:B------:R-:W-:Y:S01]  /*2520*/  BSSY B1, `(.L_x_38) ;  /* 0x0000006000017945 */ /* 0x000fe20003800000 */
[----:B------:R-:W-:Y:S01]  /*2530*/  ISETP.GT.AND P0, PT, R3, 0x9, PT ;  /* 0x000000090300780c */ /* 0x000fe20003f04270 */
[----:B------:R-:W-:-:S05]  /*2540*/  FFMA R27, R27, R56, R2 ;  /* 0x000000381b1b7223 */ /* 0x000fca0000000002 */
[----:B------:R3:W-:Y:S05]  /*2550*/  @P1 STG.E desc[UR36][R10.64+0x4], R27 ;  /* 0x0000041b0a001986 */ /* 0x0007ea000c101924 */
[----:B------:R-:W-:Y:S05]  /*2560*/  @!P3 BRA `(.L_x_39) ;  /* 0x000000000004b947 */ /* 0x000fea0003800000 */
[----:B------:R4:W5:Y:S02]  /*2570*/  LDG.E.LTC128B R22, desc[UR36][R4.64+0x20] ;  /* 0x0000202404167981 */ /* 0x000964000c1e1920 */
.L_x_39:
[----:B------:R-:W-:Y:S05]  /*2580*/  BSYNC B1 ;  /* 0x0000000000017941 */ /* 0x000fea0003800000 */
.L_x_38:
[----:B-1---5:R-:W-:Y:S01]  /*2590*/  FMUL R13, R22, R57 ;  /* 0x00000039160d7220 */ /* 0x022fe20000400000 */
[----:B------:R-:W-:Y:S01]  /*25a0*/  ISETP.GT.AND P1, PT, R0, RZ, P0 ;  /* 0x000000ff0000720c */ /* 0x000fe20000724270 */
[----:B------:R-:W-:Y:S02]  /*25b0*/  BSSY B1, `(.L_x_40) ;  /* 0x0000005000017945 */ /* 0x000fe40003800000 */
[----:B------:R-:W-:-:S05]  /*25c0*/  FFMA R13, R28, R56, R13 ;  /* 0x000000381c0d7223 */ /* 0x000fca000000000d */
[----:B------:R1:W-:Y:S05]  /*25d0*/  @P3 STG.E desc[UR36][R6.64+0x20], R13 ;  /* 0x0000200d06003986 */ /* 0x0003ea000c101924 */
[----:B------:R-:W-:Y:S05]  /*25e0*/  @!P1 BRA `(.L_x_41) ;  /* 0x0000000000049947 */ /* 0x000fea0003800000 */
[----:B------:R0:W5:Y:S02]  /*25f0*/  LDG.E.LTC128B R22, desc[UR36][R4.64+0x24] ;  /* 0x0000242404167981 */ /* 0x000164000c1e1920 */
.L_x_41:
[----:B------:R-:W-:Y:S05]  /*2600*/  BSYNC B1 ;  /* 0x0000000000017941 */ /* 0x000fea0003800000 */
.L_x_40:
[----:B-----5:R-:W-:Y:S01]  /*2610*/  FMUL R2, R22, R57 ;  /* 0x0000003916027220 */ /* 0x020fe20000400000 */
[----:B------:R-:W-:Y:S01]  /*2620*/  ISETP.GT.AND P2, PT, R0, 0x8, P2 ;  /* 0x000000080000780c */ /* 0x000fe20001744270 */
[----:B------:R-:W-:Y:S02]  /*2630*/  BSSY B1, `(.L_x_42) ;  /* 0x0000005000017945 */ /* 0x000fe40003800000 */
[----:B------:R-:W-:-:S05]  /*2640*/  FFMA R29, R29, R56, R2 ;  /* 0x000000381d1d7223 */ /* 0x000fca0000000002 */
[----:B------:R0:W-:Y:S05]  /*2650*/  @P1 STG.E desc[UR36][R6.64+0x24], R29 ;  /* 0x0000241d06001986 */ /* 0x0001ea000c101924 */
[----:B------:R-:W-:Y:S05]  /*2660*/  @!P2 BRA `(.L_x_43) ;  /* 0x000000000004a947 */ /* 0x000fea0003800000 */
[----:B------:R0:W5:Y:S02]  /*2670*/  LDG.E.LTC128B R22, desc[UR36][R8.64+0x20] ;  /* 0x0000202408167981 */ /* 0x000164000c1e1920 */
.L_x_43:
[----:B------:R-:W-:Y:S05]  /*2680*/  BSYNC B1 ;  /* 0x0000000000017941 */ /* 0x000fea0003800000 */
.L_x_42:
[----:B-1---5:R-:W-:Y:S01]  /*2690*/  FMUL R13, R22, R57 ;  /* 0x00000039160d7220 */ /* 0x022fe20000400000 */
[----:B------:R-:W-:Y:S01]  /*26a0*/  ISETP.GT.AND P0, PT, R0, 0x8, P0 ;  /* 0x000000080000780c */ /* 0x000fe20000704270 */
[----:B------:R-:W-:Y:S01]  /*26b0*/  BSSY B1, `(.L_x_44) ;  /* 0x0000006000017945 */ /* 0x000fe20003800000 */
[----:B------:R-:W-:Y:S01]  /*26c0*/  ISETP.GT.AND P1, PT, R3, 0x10, PT ;  /* 0x000000100300780c */ /* 0x000fe20003f24270 */
[----:B------:R-:W-:-:S05]  /*26d0*/  FFMA R13, R30, R56, R13 ;  /* 0x000000381e0d7223 */ /* 0x000fca000000000d */
[----:B------:R1:W-:Y:S05]  /*26e0*/  @P2 STG.E desc[UR36][R10.64+0x20], R13 ;  /* 0x0000200d0a002986 */ /* 0x0003ea000c101924 */
[----:B------:R-:W-:Y:S05]  /*26f0*/  @!P0 BRA `(.L_x_45) ;  /* 0x0000000000048947 */ /* 0x000fea0003800000 */
[----:B------:R0:W5:Y:S02]  /*2700*/  LDG.E.LTC128B R22, desc[UR36][R8.64+0x24] ;  /* 0x0000242408167981 */ /* 0x000164000c1e1920 */
.L_x_45:
[----:B------:R-:W-:Y:S05]  /*2710*/  BSYNC B1 ;  /* 0x0000000000017941 */ /* 0x000fea0003800000 */
.L_x_44:
        /* <DEDUP_REMOVED lines=8> */
.L_x_47:
[----:B------:R-:W-:Y:S05]  /*27a0*/  BSYNC B1 ;  /* 0x0000000000017941 */ /* 0x000fea0003800000 */
.L_x_46:
[----:B-1---5:R-:W-:Y:S01]  /*27b0*/  FMUL R13, R22, R57 ;  /* 0x00000039160d7220 */ /* 0x022fe20000400000 */
[----:B------:R-:W-:Y:S01]  /*27c0*/  ISETP.GT.AND P0, PT, R0, RZ, P2 ;  /* 0x000000ff0000720c */ /* 0x000fe20001704270 */
[----:B------:R-:W-:Y:S02]  /*27d0*/  BSSY B1, `(.L_x_48) ;  /* 0x0000005000017945 */ /* 0x000fe40003800000 */
[----:B------:R-:W-:-:S05]  /*27e0*/  FFMA R13, R32, R56, R13 ;  /* 0x00000038200d7223 */ /* 0x000fca000000000d */
[----:B------:R1:W-:Y:S05]  /*27f0*/  @P3 STG.E desc[UR36][R6.64+0x40], R13 ;  /* 0x0000400d06003986 */ /* 0x0003ea000c101924 */
[----:B------:R-:W-:Y:S05]  /*2800*/  @!P0 BRA `(.L_x_49) ;  /* 0x0000000000048947 */ /* 0x000fea0003800000 */
[----:B------:R0:W5:Y:S02]  /*2810*/  LDG.E.LTC128B R22, desc[UR36][R4.64+0x44] ;  /* 0x0000442404167981 */ /* 0x000164000c1e1920 */
.L_x_49:
[----:B------:R-:W-:Y:S05]  /*2820*/  BSYNC B1 ;  /* 0x0000000000017941 */ /* 0x000fea0003800000 */
.L_x_48:
[----:B-----5:R-:W-:Y:S01]  /*2830*/  FMUL R2, R22, R57 ;  /* 0x0000003916027220 */ /* 0x020fe20000400000 */
[----:B------:R-:W-:Y:S01]  /*2840*/  ISETP.GT.AND P1, PT, R0, 0x8, P1 ;  /* 0x000000080000780c */ /* 0x000fe20000f24270 */
[----:B------:R-:W-:Y:S02]  /*2850*/  BSSY B1, `(.L_x_50) ;  /* 0x0000005000017945 */ /* 0x000fe40003800000 */
[----:B------:R-:W-:-:S05]  /*2860*/  FFMA R33, R33, R56, R2 ;  /* 0x0000003821217223 */ /* 0x000fca0000000002 */
[----:B------:R0:W-:Y:S05]  /*2870*/  @P0 STG.E desc[UR36][R6.64+0x44], R33 ;  /* 0x0000442106000986 */ /* 0x0001ea000c101924 */
[----:B------:R-:W-:Y:S05]  /*2880*/  @!P1 BRA `(.L_x_51) ;  /* 0x0000000000049947 */ /* 0x000fea0003800000 */
[----:B------:R0:W5:Y:S02]  /*2890*/  LDG.E.LTC128B R22, desc[UR36][R8.64+0x40] ;  /* 0x0000402408167981 */ /* 0x000164000c1e1920 */
.L_x_51:
[----:B------:R-:W-:Y:S05]  /*28a0*/  BSYNC B1 ;  /* 0x0000000000017941 */ /* 0x000fea0003800000 */
.L_x_50:
        /* <DEDUP_REMOVED lines=8> */
.L_x_53:
[----:B------:R-:W-:Y:S05]  /*2930*/  BSYNC B1 ;  /* 0x0000000000017941 */ /* 0x000fea0003800000 */
.L_x_52:
        /* <DEDUP_REMOVED lines=8> */
.L_x_55:
[----:B------:R-:W-:Y:S05]  /*29c0*/  BSYNC B1 ;  /* 0x0000000000017941 */ /* 0x000fea0003800000 */
.L_x_54:
[----:B-1---5:R-:W-:Y:S01]  /*29d0*/  FMUL R13, R22, R57 ;  /* 0x00000039160d7220 */ /* 0x022fe20000400000 */
[----:B------:R-:W-:Y:S01]  /*29e0*/  ISETP.GT.AND P2, PT, R0, RZ, P1 ;  /* 0x000000ff0000720c */ /* 0x000fe20000f44270 */
[----:B------:R-:W-:Y:S02]  /*29f0*/  BSSY B1, `(.L_x_56) ;  /* 0x0000005000017945 */ /* 0x000fe40003800000 */
[----:B------:R-:W-:-:S05]  /*2a00*/  FFMA R13, R36, R56, R13 ;  /* 0x00000038240d7223 */ /* 0x000fca000000000d */
[----:B------:R1:W-:Y:S05]  /*2a10*/  @P3 STG.E desc[UR36][R6.64+0x60], R13 ;  /* 0x0000600d06003986 */ /* 0x0003ea000c101924 */
[----:B------:R-:W-:Y:S05]  /*2a20*/  @!P2 BRA `(.L_x_57) ;  /* 0x000000000004a947 */ /* 0x000fea0003800000 */
[----:B------:R0:W5:Y:S02]  /*2a30*/  LDG.E.LTC128B R22, desc[UR36][R4.64+0x64] ;  /* 0x0000642404167981 */ /* 0x000164000c1e1920 */
.L_x_57:
[----:B------:R-:W-:Y:S05]  /*2a40*/  BSYNC B1 ;  /* 0x0000000000017941 */ /* 0x000fea0003800000 */
.L_x_56:
[----:B-----5:R-:W-:Y:S01]  /*2a50*/  FMUL R2, R22, R57 ;  /* 0x0000003916027220 */ /* 0x020fe20000400000 */
[----:B------:R-:W-:Y:S01]  /*2a60*/  ISETP.GT.AND P0, PT, R0, 0x8, P0 ;  /* 0x000000080000780c */ /* 0x000fe20000704270 */
[----:B------:R-:W-:Y:S02]  /*2a70*/  BSSY B1, `(.L_x_58) ;  /* 0x0000005000017945 */ /* 0x000fe40003800000 */
[----:B------:R-:W-:-:S05]  /*2a80*/  FFMA R37, R37, R56, R2 ;  /* 0x0000003825257223 */ /* 0x000fca0000000002 */
[----:B------:R0:W-:Y:S05]  /*2a90*/  @P2 STG.E desc[UR36][R6.64+0x64], R37 ;  /* 0x0000642506002986 */ /* 0x0001ea000c101924 */
[----:B------:R-:W-:Y:S05]  /*2aa0*/  @!P0 BRA `(.L_x_59) ;  /* 0x0000000000048947 */ /* 0x000fea0003800000 */
[----:B------:R0:W5:Y:S02]  /*2ab0*/  LDG.E.LTC128B R22, desc[UR36][R8.64+0x60] ;  /* 0x0000602408167981 */ /* 0x000164000c1e1920 */
.L_x_59:
[----:B------:R-:W-:Y:S05]  /*2ac0*/  BSYNC B1 ;  /* 0x0000000000017941 */ /* 0x000fea0003800000 */
.L_x_58:
        /* <DEDUP_REMOVED lines=8> */
.L_x_61:
[----:B------:R-:W-:Y:S05]  /*2b50*/  BSYNC B1 ;  /* 0x0000000000017941 */ /* 0x000fea0003800000 */
.L_x_60:
        /* <DEDUP_REMOVED lines=8> */
.L_x_63:
[----:B------:R-:W-:Y:S05]  /*2be0*/  BSYNC B1 ;  /* 0x0000000000017941 */ /* 0x000fea0003800000 */
.L_x_62:
[----:B-1---5:R-:W-:Y:S01]  /*2bf0*/  FMUL R13, R22, R57 ;  /* 0x00000039160d7220 */ /* 0x022fe20000400000 */
[----:B------:R-:W-:Y:S01]  /*2c00*/  ISETP.GT.AND P1, PT, R0, RZ, P0 ;  /* 0x000000ff0000720c */ /* 0x000fe20000724270 */
[----:B------:R-:W-:Y:S02]  /*2c10*/  BSSY B1, `(.L_x_64) ;  /* 0x0000005000017945 */ /* 0x000fe40003800000 */
[----:B------:R-:W-:-:S05]  /*2c20*/  FFMA R13, R40, R56, R13 ;  /* 0x00000038280d7223 */ /* 0x000fca000000000d */
[----:B------:R1:W-:Y:S05]  /*2c30*/  @P3 STG.E desc[UR36][R6.64+0x80], R13 ;  /* 0x0000800d06003986 */ /* 0x0003ea000c101924 */
[----:B------:R-:W-:Y:S05]  /*2c40*/  @!P1 BRA `(.L_x_65) ;  /* 0x0000000000049947 */ /* 0x000fea0003800000 */
[----:B------:R0:W5:Y:S02]  /*2c50*/  LDG.E.LTC128B R22, desc[UR36][R4.64+0x84] ;  /* 0x0000842404167981 */ /* 0x000164000c1e1920 */
.L_x_65:
[----:B------:R-:W-:Y:S05]  /*2c60*/  BSYNC B1 ;  /* 0x0000000000017941 */ /* 0x000fea0003800000 */
.L_x_64:
[----:B-----5:R-:W-:Y:S01]  /*2c70*/  FMUL R2, R22, R57 ;  /* 0x0000003916027220 */ /* 0x020fe20000400000 */
[----:B------:R-:W-:Y:S01]  /*2c80*/  ISETP.GT.AND P2, PT, R0, 0x8, P2 ;  /* 0x000000080000780c */ /* 0x000fe20001744270 */
[----:B------:R-:W-:Y:S02]  /*2c90*/  BSSY B1, `(.L_x_66) ;  /* 0x0000005000017945 */ /* 0x000fe40003800000 */
[----:B------:R-:W-:-:S05]  /*2ca0*/  FFMA R41, R41, R56, R2 ;  /* 0x0000003829297223 */ /* 0x000fca0000000002 */
[----:B------:R0:W-:Y:S05]  /*2cb0*/  @P1 STG.E desc[UR36][R6.64+0x84], R41 ;  /* 0x0000842906001986 */ /* 0x0001ea000c101924 */
[----:B------:R-:W-:Y:S05]  /*2cc0*/  @!P2 BRA `(.L_x_67) ;  /* 0x000000000004a947 */ /* 0x000fea0003800000 */
[----:B------:R0:W5:Y:S02]  /*2cd0*/  LDG.E.LTC128B R22, desc[UR36][R8.64+0x80] ;  /* 0x0000802408167981 */ /* 0x000164000c1e1920 */
.L_x_67:
[----:B------:R-:W-:Y:S05]  /*2ce0*/  BSYNC B1 ;  /* 0x0000000000017941 */ /* 0x000fea0003800000 */
.L_x_66:
        /* <DEDUP_REMOVED lines=8> */
.L_x_69:
[----:B------:R-:W-:Y:S05]  /*2d70*/  BSYNC B1 ;  /* 0x0000000000017941 */ /* 0x000fea0003800000 */
.L_x_68:
        /* <DEDUP_REMOVED lines=8> */
.L_x_71:
[----:B------:R-:W-:Y:S05]  /*2e00*/  BSYNC B1 ;  /* 0x0000000000017941 */ /* 0x000fea0003800000 */
.L_x_70:
[----:B-1---5:R-:W-:Y:S01]  /*2e10*/  FMUL R13, R22, R57 ;  /* 0x00000039160d7220 */ /* 0x022fe20000400000 */
[----:B------:R-:W-:Y:S01]  /*2e20*/  ISETP.GT.AND P0, PT, R0, RZ, P2 ;  /* 0x000000ff0000720c */ /* 0x000fe20001704270 */
[----:B------:R-:W-:Y:S02]  /*2e30*/  BSSY B1, `(.L_x_72) ;  /* 0x0000005000017945 */ /* 0x000fe40003800000 */
[----:B------:R-:W-:-:S05]  /*2e40*/  FFMA R13, R44, R56, R13 ;  /* 0x000000382c0d7223 */ /* 0x000fca000000000d */
[----:B------:R1:W-:Y:S05]  /*2e50*/  @P3 STG.E desc[UR36][R6.64+0xa0], R13 ;  /* 0x0000a00d06003986 */ /* 0x0003ea000c101924 */
[----:B------:R-:W-:Y:S05]  /*2e60*/  @!P0 BRA `(.L_x_73) ;  /* 0x0000000000048947 */ /* 0x000fea0003800000 */
[----:B------:R0:W5:Y:S02]  /*2e70*/  LDG.E.LTC128B R22, desc[UR36][R4.64+0xa4] ;  /* 0x0000a42404167981 */ /* 0x000164000c1e1920 */
.L_x_73:
[----:B------:R-:W-:Y:S05]  /*2e80*/  BSYNC B1 ;  /* 0x0000000000017941 */ /* 0x000fea0003800000 */
.L_x_72:
[----:B-----5:R-:W-:Y:S01]  /*2e90*/  FMUL R2, R22, R57 ;  /* 0x0000003916027220 */ /* 0x020fe20000400000 */
[----:B------:R-:W-:Y:S01]  /*2ea0*/  ISETP.GT.AND P1, PT, R0, 0x8, P1 ;  /* 0x000000080000780c */ /* 0x000fe20000f24270 */
[----:B------:R-:W-:Y:S02]  /*2eb0*/  BSSY B1, `(.L_x_74) ;  /* 0x0000005000017945 */ /* 0x000fe40003800000 */
[----:B------:R-:W-:-:S05]  /*2ec0*/  FFMA R45, R45, R56, R2 ;  /* 0x000000382d2d7223 */ /* 0x000fca0000000002 */
[----:B------:R0:W-:Y:S05]  /*2ed0*/  @P0 STG.E desc[UR36][R6.64+0xa4], R45 ;  /* 0x0000a42d06000986 */ /* 0x0001ea000c101924 */
[----:B------:R-:W-:Y:S05]  /*2ee0*/  @!P1 BRA `(.L_x_75) ;  /* 0x0000000000049947 */ /* 0x000fea0003800000 */
[----:B------:R0:W5:Y:S02]  /*2ef0*/  LDG.E.LTC128B R22, desc[UR36][R8.64+0xa0] ;  /* 0x0000a02408167981 */ /* 0x000164000c1e1920 */
.L_x_75:
[----:B------:R-:W-:Y:S05]  /*2f00*/  BSYNC B1 ;  /* 0x0000000000017941 */ /* 0x000fea0003800000 */
.L_x_74:
        /* <DEDUP_REMOVED lines=8> */
.L_x_77:
[----:B------:R-:W-:Y:S05]  /*2f90*/  BSYNC B1 ;  /* 0x0000000000017941 */ /* 0x000fea0003800000 */
.L_x_76:
        /* <DEDUP_REMOVED lines=8> */
.L_x_79:
[----:B------:R-:W-:Y:S05]  /*3020*/  BSYNC B1 ;  /* 0x0000000000017941 */ /* 0x000fea0003800000 */
.L_x_78:
[----:B-1---5:R-:W-:Y:S01]  /*3030*/  FMUL R13, R22, R57 ;  /* 0x00000039160d7220 */ /* 0x022fe20000400000 */
[----:B------:R-:W-:Y:S01]  /*3040*/  ISETP.GT.AND P2, PT, R0, RZ, P1 ;  /* 0x000000ff0000720c */ /* 0x000fe20000f44270 */
[----:B------:R-:W-:Y:S02]  /*3050*/  BSSY B1, `(.L_x_80) ;  /* 0x0000005000017945 */ /* 0x000fe40003800000 */
[----:B------:R-:W-:-:S05]  /*3060*/  FFMA R13, R48, R56, R13 ;  /* 0x00000038300d7223 */ /* 0x000fca000000000d */
[----:B------:R1:W-:Y:S05]  /*3070*/  @P3 STG.E desc[UR36][R6.64+0xc0], R13 ;  /* 0x0000c00d06003986 */ /* 0x0003ea000c101924 */
[----:B------:R-:W-:Y:S05]  /*3080*/  @!P2 BRA `(.L_x_81) ;  /* 0x000000000004a947 */ /* 0x000fea0003800000 */
[----:B------:R0:W5:Y:S02]  /*3090*/  LDG.E.LTC128B R22, desc[UR36][R4.64+0xc4] ;  /* 0x0000c42404167981 */ /* 0x000164000c1e1920 */
.L_x_81:
[----:B------:R-:W-:Y:S05]  /*30a0*/  BSYNC B1 ;  /* 0x0000000000017941 */ /* 0x000fea0003800000 */
.L_x_80:
[----:B-----5:R-:W-:Y:S01]  /*30b0*/  FMUL R2, R22, R57 ;  /* 0x0000003916027220 */ /* 0x020fe20000400000 */
[----:B------:R-:W-:Y:S01]  /*30c0*/  ISETP.GT.AND P0, PT, R0, 0x8, P0 ;  /* 0x000000080000780c */ /* 0x000fe20000704270 */
[----:B------:R-:W-:Y:S02]  /*30d0*/  BSSY B1, `(.L_x_82) ;  /* 0x0000005000017945 */ /* 0x000fe40003800000 */
[----:B------:R-:W-:-:S05]  /*30e0*/  FFMA R49, R49, R56, R2 ;  /* 0x0000003831317223 */ /* 0x000fca0000000002 */
[----:B------:R0:W-:Y:S05]  /*30f0*/  @P2 STG.E desc[UR36][R6.64+0xc4], R49 ;  /* 0x0000c43106002986 */ /* 0x0001ea000c101924 */
[----:B------:R-:W-:Y:S05]  /*3100*/  @!P0 BRA `(.L_x_83) ;  /* 0x0000000000048947 */ /* 0x000fea0003800000 */
[----:B------:R0:W5:Y:S02]  /*3110*/  LDG.E.LTC128B R22, desc[UR36][R8.64+0xc0] ;  /* 0x0000c02408167981 */ /* 0x000164000c1e1920 */
.L_x_83:
[----:B------:R-:W-:Y:S05]  /*3120*/  BSYNC B1 ;  /* 0x0000000000017941 */ /* 0x000fea0003800000 */
.L_x_82:
        /* <DEDUP_REMOVED lines=8> */
.L_x_85:
[----:B------:R-:W-:Y:S05]  /*31b0*/  BSYNC B1 ;  /* 0x0000000000017941 */ /* 0x000fea0003800000 */
.L_x_84:
[----:B-----5:R-:W-:Y:S01]  /*31c0*/  FMUL R2, R22, R57 ;  /* 0x0000003916027220 */ /* 0x020fe20000400000 */
[----:B------:R-:W-:Y:S01]  /*31d0*/  ISETP.GT.AND P0, PT, R3, 0x39, PT ;  /* 0x000000390300780c */ /* 0x000fe20003f04270 */
[----:B------:R-:W-:Y:S01]  /*31e0*/  @P1 IMAD.MOV.U32 R3, RZ, RZ, R11 ;  /* 0x000000ffff031224 */ /* 0x000fe200078e000b */
[----:B------:R-:W-:Y:S01]  /*31f0*/  ISETP.GT.AND P3, PT, R0, RZ, P2 ;  /* 0x000000ff0000720c */ /* 0x000fe20001764270 */
[----:B------:R-:W-:Y:S01]  /*3200*/  FFMA R51, R51, R56, R2 ;  /* 0x0000003833337223 */ /* 0x000fe20000000002 */
[----:B------:R-:W-:Y:S01]  /*3210*/  @P1 IMAD.MOV.U32 R2, RZ, RZ, R10 ;  /* 0x000000ffff021224 */ /* 0x000fe200078e000a */
[----:B------:R-:W-:Y:S04]  /*3220*/  BSSY B1, `(.L_x_86) ;  /* 0x0000004000017945 */ /* 0x000fe80003800000 */
[----:B------:R0:W-:Y:S06]  /*3230*/  @P1 STG.E desc[UR36][R2.64+0xc4], R51 ;  /* 0x0000c43302001986 */ /* 0x0001ec000c101924 */
[----:B------:R-:W-:Y:S05]  /*3240*/  @!P3 BRA `(.L_x_87) ;  /* 0x000000000004b947 */ /* 0x000fea0003800000 */
[----:B------:R0:W5:Y:S02]  /*3250*/  LDG.E.LTC128B R22, desc[UR36][R4.64+0xe0] ;  /* 0x0000e02404167981 */ /* 0x000164000c1e1920 */
.L_x_87:
[----:B------:R-:W-:Y:S05]  /*3260*/  BSYNC B1 ;  /* 0x0000000000017941 */ /* 0x000fea0003800000 */
.L_x_86:
[----:B0----5:R-:W-:Y:S01]  /*3270*/  FMUL R3, R22, R57 ;  /* 0x0000003916037220 */ /* 0x021fe20000400000 */
[----:B------:R-:W-:Y:S01]  /*3280*/  @P3 IMAD.MOV.U32 R2, RZ, RZ, R6 ;  /* 0x000000ffff023224 */ /* 0x000fe200078e0006 */
[----:B------:R-:W-:Y:S01]  /*3290*/  ISETP.GT.AND P1, PT, R0, RZ, P0 ;  /* 0x000000ff0000720c */ /* 0x000fe20000724270 */
[----:B------:R-:W-:Y:S01]  /*32a0*/  BSSY B1, `(.L_x_88) ;  /* 0x0000006000017945 */ /* 0x000fe20003800000 */
[----:B-1----:R-:W-:Y:S01]  /*32b0*/  FFMA R13, R52, R56, R3 ;  /* 0x00000038340d7223 */ /* 0x002fe20000000003 */
[----:B------:R-:W-:-:S05]  /*32c0*/  @P3 IMAD.MOV.U32 R3, RZ, RZ, R7 ;  /* 0x000000ffff033224 */ /* 0x000fca00078e0007 */
[----:B------:R0:W-:Y:S05]  /*32d0*/  @P3 STG.E desc[UR36][R2.64+0xe0], R13 ;  /* 0x0000e00d02003986 */ /* 0x0001ea000c101924 */
[----:B------:R-:W-:Y:S05]  /*32e0*/  @!P1 BRA `(.L_x_89) ;  /* 0x0000000000049947 */ /* 0x000fea0003800000 */
[----:B------:R1:W5:Y:S02]  /*32f0*/  LDG.E.LTC128B R22, desc[UR36][R4.64+0xe4] ;  /* 0x0000e42404167981 */ /* 0x000364000c1e1920 */
.L_x_89:
[----:B------:R-:W-:Y:S05]  /*3300*/  BSYNC B1 ;  /* 0x0000000000017941 */ /* 0x000fea0003800000 */
.L_x_88:
[----:B0----5:R-:W-:Y:S01]  /*3310*/  FMUL R2, R22, R57 ;  /* 0x0000003916027220 */ /* 0x021fe20000400000 */
[----:B------:R-:W-:Y:S01]  /*3320*/  ISETP.GT.AND P2, PT, R0, 0x8, P2 ;  /* 0x000000080000780c */ /* 0x000fe20001744270 */
[----:B------:R-:W-:Y:S02]  /*3330*/  BSSY B1, `(.L_x_90) ;  /* 0x0000005000017945 */ /* 0x000fe40003800000 */
[----:B------:R-:W-:-:S05]  /*3340*/  FFMA R53, R53, R56, R2 ;  /* 0x0000003835357223 */ /* 0x000fca0000000002 */
[----:B------:R0:W-:Y:S05]  /*3350*/  @P1 STG.E desc[UR36][R6.64+0xe4], R53 ;  /* 0x0000e43506001986 */ /* 0x0001ea000c101924 */
[----:B------:R-:W-:Y:S05]  /*3360*/  @!P2 BRA `(.L_x_91) ;  /* 0x000000000004a947 */ /* 0x000fea0003800000 */
[----:B------:R0:W5:Y:S02]  /*3370*/  LDG.E.LTC128B R22, desc[UR36][R8.64+0xe0] ;  /* 0x0000e02408167981 */ /* 0x000164000c1e1920 */
.L_x_91:
[----:B------:R-:W-:Y:S05]  /*3380*/  BSYNC B1 ;  /* 0x0000000000017941 */ /* 0x000fea0003800000 */
.L_x_90:
[----:B-----5:R-:W-:Y:S01]  /*3390*/  FMUL R3, R22, R57 ;  /* 0x0000003916037220 */ /* 0x020fe20000400000 */
[----:B------:R-:W-:Y:S01]  /*33a0*/  @P2 IMAD.MOV.U32 R2, RZ, RZ, R10 ;  /* 0x000000ffff022224 */ /* 0x000fe200078e000a */
[----:B------:R-:W-:Y:S01]  /*33b0*/  ISETP.GT.AND P0, PT, R0, 0x8, P0 ;  /* 0x000000080000780c */ /* 0x000fe20000704270 */
[----:B------:R-:W-:Y:S01]  /*33c0*/  BSSY B1, `(.L_x_92) ;  /* 0x0000006000017945 */ /* 0x000fe20003800000 */
[----:B-1--4-:R-:W-:Y:S01]  /*33d0*/  FFMA R5, R54, R56, R3 ;  /* 0x0000003836057223 */ /* 0x012fe20000000003 */
[----:B------:R-:W-:-:S05]  /*33e0*/  @P2 IMAD.MOV.U32 R3, RZ, RZ, R11 ;  /* 0x000000ffff032224 */ /* 0x000fca00078e000b */
[----:B------:R1:W-:Y:S05]  /*33f0*/  @P2 STG.E desc[UR36][R2.64+0xe0], R5 ;  /* 0x0000e00502002986 */ /* 0x0003ea000c101924 */
[----:B------:R-:W-:Y:S05]  /*3400*/  @!P0 BRA `(.L_x_93) ;  /* 0x0000000000048947 */ /* 0x000fea0003800000 */
[----:B------:R4:W5:Y:S02]  /*3410*/  LDG.E.LTC128B R22, desc[UR36][R8.64+0xe4] ;  /* 0x0000e42408167981 */ /* 0x000964000c1e1920 */
.L_x_93:
[----:B------:R-:W-:Y:S05]  /*3420*/  BSYNC B1 ;  /* 0x0000000000017941 */ /* 0x000fea0003800000 */
.L_x_92:
[----:B-----5:R-:W-:-:S04]  /*3430*/  FMUL R22, R22, R57 ;  /* 0x0000003916167220 */ /* 0x020fc80000400000 */
[----:B------:R-:W-:Y:S01]  /*3440*/  FFMA R55, R55, R56, R22 ;  /* 0x0000003837377223 */ /* 0x000fe20000000016 */
[----:B------:R-:W-:Y:S06]  /*3450*/  @!P0 BRA `(.L_x_94) ;  /* 0x0000000800088947 */ /* 0x000fec0003800000 */
[----:B------:R0:W-:Y:S01]  /*3460*/  STG.E desc[UR36][R10.64+0xe4], R55 ;  /* 0x0000e4370a007986 */ /* 0x0001e2000c101924 */
[----:B------:R-:W-:Y:S05]  /*3470*/  BRA `(.L_x_94) ;  /* 0x0000000800007947 */ /* 0x000fea0003800000 */
.L_x_33:
[----:B------:R-:W-:Y:S01]  /*3480*/  ISETP.GT.AND P3, PT, R3, 0x1, PT ;  /* 0x000000010300780c */ /* 0x000fe20003f64270 */
[----:B------:R-:W-:Y:S01]  /*3490*/  ULDC.64 UR4, c[0x0][0x5c0] ;  /* 0x0001700000047ab9 */ /* 0x000fe20000000a00 */
[-C--:B------:R-:W-:Y:S01]  /*34a0*/  FMUL R9, R24, R56.reuse ;  /* 0x0000003818097220 */ /* 0x080fe20000400000 */
[----:B------:R-:W-:Y:S01]  /*34b0*/  LEA R4, P1, R70, UR4, 0x2 ;  /* 0x0000000446047c11 */ /* 0x000fe2000f8210ff */
[-C--:B------:R-:W-:Y:S01]  /*34c0*/  FMUL R25, R25, R56.reuse ;  /* 0x0000003819197220 */ /* 0x080fe20000400000 */
[----:B------:R-:W-:Y:S01]  /*34d0*/  ISETP.GT.AND P2, PT, R0, RZ, P3 ;  /* 0x000000ff0000720c */ /* 0x000fe20001f44270 */
[-C--:B------:R-:W-:Y:S01]  /*34e0*/  FMUL R27, R27, R56.reuse ;  /* 0x000000381b1b7220 */ /* 0x080fe20000400000 */
[----:B------:R-:W-:Y:S01]  /*34f0*/  LEA.HI.X R5, R70, UR5, R7, 0x2, P1 ;  /* 0x0000000546057c11 */ /* 0x000fe200088f1407 */
[-C--:B------:R-:W-:Y:S01]  /*3500*/  FMUL R11, R28, R56.reuse ;  /* 0x000000381c0b7220 */ /* 0x080fe20000400000 */
[----:B------:R-:W-:Y:S01]  /*3510*/  ISETP.GT.AND P0, PT, R0, 0x8, P0 ;  /* 0x000000080000780c */ /* 0x000fe20000704270 */
[----:B------:R-:W-:Y:S01]  /*3520*/  FMUL R29, R29, R56 ;  /* 0x000000381d1d7220 */ /* 0x000fe20000400000 */
[C---:B------:R-:W-:Y:S01]  /*3530*/  SHF.L.U64.HI R75, R74.reuse, 0x5, R75 ;  /* 0x000000054a4b7819 */ /* 0x040fe2000001024b */
[----:B------:R1:W-:Y:S01]  /*3540*/  @P4 STG.E desc[UR36][R4.64], R9 ;  /* 0x0000000904004986 */ /* 0x0003e2000c101924 */
[----:B------:R-:W-:Y:S01]  /*3550*/  LEA R6, P1, R74, R4, 0x5 ;  /* 0x000000044a067211 */ /* 0x000fe200078228ff */
[-C--:B------:R-:W-:Y:S01]  /*3560*/  FMUL R31, R31, R56.reuse ;  /* 0x000000381f1f7220 */ /* 0x080fe20000400000 */
[----:B------:R-:W-:Y:S01]  /*3570*/  ISETP.GT.AND P5, PT, R3, 0x8, PT ;  /* 0x000000080300780c */ /* 0x000fe20003fa4270 */
[-C--:B------:R-:W-:Y:S01]  /*3580*/  FMUL R33, R33, R56.reuse ;  /* 0x0000003821217220 */ /* 0x080fe20000400000 */
[C---:B------:R-:W-:Y:S01]  /*3590*/  ISETP.GT.AND P3, PT, R0.reuse, 0x8, P3 ;  /* 0x000000080000780c */ /* 0x040fe20001f64270 */
[----:B------:R-:W-:Y:S01]  /*35a0*/  @P2 STG.E desc[UR36][R4.64+0x4], R25 ;  /* 0x0000041904002986 */ /* 0x000fe2000c101924 */
[----:B------:R-:W-:Y:S01]  /*35b0*/  ISETP.GT.AND P4, PT, R3, 0x9, PT ;  /* 0x000000090300780c */ /* 0x000fe20003f84270 */
[----:B------:R-:W-:Y:S01]  /*35c0*/  IMAD.X R7, R75, 0x1, R5, P1 ;  /* 0x000000014b077824 */ /* 0x000fe200008e0605 */
[C---:B------:R-:W-:Y:S01]  /*35d0*/  ISETP.GT.AND P2, PT, R0.reuse, RZ, P5 ;  /* 0x000000ff0000720c */ /* 0x040fe20002f44270 */
[-C--:B------:R-:W-:Y:S01]  /*35e0*/  FMUL R35, R35, R56.reuse ;  /* 0x0000003823237220 */ /* 0x080fe20000400000 */
[----:B------:R-:W-:Y:S01]  /*35f0*/  ISETP.GT.AND P1, PT, R0, RZ, P4 ;  /* 0x000000ff0000720c */ /* 0x000fe20002724270 */
[-C--:B-1----:R-:W-:Y:S01]  /*3600*/  FMUL R9, R26, R56.reuse ;  /* 0x000000381a097220 */ /* 0x082fe20000400000 */
[C---:B------:R-:W-:Y:S01]  /*3610*/  ISETP.GT.AND P4, PT, R0.reuse, 0x8, P4 ;  /* 0x000000080000780c */ /* 0x040fe20002784270 */
[-C--:B------:R-:W-:Y:S01]  /*3620*/  FMUL R37, R37, R56.reuse ;  /* 0x0000003825257220 */ /* 0x080fe20000400000 */
[-C--:B------:R-:W-:Y:S01]  /*3630*/  FMUL R39, R39, R56.reuse ;  /* 0x0000003827277220 */ /* 0x080fe20000400000 */
[-C--:B------:R-:W-:Y:S01]  /*3640*/  FMUL R41, R41, R56.reuse ;  /* 0x0000003829297220 */ /* 0x080fe20000400000 */
[----:B------:R1:W-:Y:S01]  /*3650*/  @P0 STG.E desc[UR36][R6.64], R9 ;  /* 0x0000000906000986 */ /* 0x0003e2000c101924 */
[C---:B------:R-:W-:Y:S01]  /*3660*/  ISETP.GT.AND P0, PT, R0.reuse, 0x8, P5 ;  /* 0x000000080000780c */ /* 0x040fe20002f04270 */
[-C--:B------:R-:W-:Y:S01]  /*3670*/  FMUL R43, R43, R56.reuse ;  /* 0x000000382b2b7220 */ /* 0x080fe20000400000 */
[C---:B------:R-:W-:Y:S01]  /*3680*/  ISETP.GT.AND P5, PT, R3.reuse, 0x10, PT ;  /* 0x000000100300780c */ /* 0x040fe20003fa4270 */
[----:B------:R-:W-:Y:S01]  /*3690*/  @P3 STG.E desc[UR36][R6.64+0x4], R27 ;  /* 0x0000041b06003986 */ /* 0x000fe2000c101924 */
[----:B------:R-:W-:Y:S01]  /*36a0*/  ISETP.GT.AND P3, PT, R3, 0x11, PT ;  /* 0x000000110300780c */ /* 0x000fe20003f64270 */
[-C--:B------:R-:W-:Y:S01]  /*36b0*/  FMUL R45, R45, R56.reuse ;  /* 0x000000382d2d7220 */ /* 0x080fe20000400000 */
[-C--:B------:R-:W-:Y:S01]  /*36c0*/  FMUL R47, R47, R56.reuse ;  /* 0x000000382f2f7220 */ /* 0x080fe20000400000 */
[----:B------:R2:W-:Y:S01]  /*36d0*/  @P2 STG.E desc[UR36][R4.64+0x20], R11 ;  /* 0x0000200b04002986 */ /* 0x0005e2000c101924 */
[----:B------:R-:W-:Y:S01]  /*36e0*/  ISETP.GT.AND P2, PT, R0, RZ, P5 ;  /* 0x000000ff0000720c */ /* 0x000fe20002f44270 */
[-C--:B------:R-:W-:Y:S01]  /*36f0*/  FMUL R49, R49, R56.reuse ;  /* 0x0000003831317220 */ /* 0x080fe20000400000 */
[-C--:B------:R-:W-:Y:S01]  /*3700*/  FMUL R51, R51, R56.reuse ;  /* 0x0000003833337220 */ /* 0x080fe20000400000 */
[-C--:B-1----:R-:W-:Y:S01]  /*3710*/  FMUL R9, R30, R56.reuse ;  /* 0x000000381e097220 */ /* 0x082fe20000400000 */
[----:B------:R-:W-:Y:S01]  /*3720*/  @P1 STG.E desc[UR36][R4.64+0x24], R29 ;  /* 0x0000241d04001986 */ /* 0x000fe2000c101924 */
[C---:B------:R-:W-:Y:S01]  /*3730*/  ISETP.GT.AND P1, PT, R0.reuse, RZ, P3 ;  /* 0x000000ff0000720c */ /* 0x040fe20001f24270 */
[-C--:B------:R-:W-:Y:S01]  /*3740*/  FMUL R53, R53, R56.reuse ;  /* 0x0000003835357220 */ /* 0x080fe20000400000 */
[C---:B------:R-:W-:Y:S01]  /*3750*/  ISETP.GT.AND P3, PT, R0.reuse, 0x8, P3 ;  /* 0x000000080000780c */ /* 0x040fe20001f64270 */
[----:B------:R1:W-:Y:S01]  /*3760*/  @P0 STG.E desc[UR36][R6.64+0x20], R9 ;  /* 0x0000200906000986 */ /* 0x0003e2000c101924 */
[----:B------:R-:W-:Y:S01]  /*3770*/  ISETP.GT.AND P0, PT, R0, 0x8, P5 ;  /* 0x000000080000780c */ /* 0x000fe20002f04270 */
[-C--:B0-----:R-:W-:Y:S01]  /*3780*/  FMUL R13, R54, R56.reuse ;  /* 0x00000038360d7220 */ /* 0x081fe20000400000 */
[-C--:B--2---:R-:W-:Y:S01]  /*3790*/  FMUL R11, R32, R56.reuse ;  /* 0x00000038200b7220 */ /* 0x084fe20000400000 */
[C---:B------:R-:W-:Y:S01]  /*37a0*/  ISETP.GT.AND P5, PT, R3.reuse, 0x18, PT ;  /* 0x000000180300780c */ /* 0x040fe20003fa4270 */
[----:B------:R-:W-:Y:S01]  /*37b0*/  @P4 STG.E desc[UR36][R6.64+0x24], R31 ;  /* 0x0000241f06004986 */ /* 0x000fe2000c101924 */
[----:B------:R-:W-:Y:S01]  /*37c0*/  ISETP.GT.AND P4, PT, R3, 0x19, PT ;  /* 0x000000190300780c */ /* 0x000fe20003f84270 */
[----:B------:R-:W-:-:S02]  /*37d0*/  FMUL R55, R55, R56 ;  /* 0x0000003837377220 */ /* 0x000fc40000400000 */
[----:B------:R0:W-:Y:S01]  /*37e0*/  @P2 STG.E desc[UR36][R4.64+0x40], R11 ;  /* 0x0000400b04002986 */ /* 0x0001e2000c101924 */
[----:B------:R-:W-:Y:S01]  /*37f0*/  ISETP.GT.AND P2, PT, R0, RZ, P5 ;  /* 0x000000ff0000720c */ /* 0x000fe20002f44270 */
[-C--:B-1----:R-:W-:Y:S02]  /*3800*/  FMUL R9, R34, R56.reuse ;  /* 0x0000003822097220 */ /* 0x082fe40000400000 */
[----:B------:R-:W-:Y:S01]  /*3810*/  @P1 STG.E desc[UR36][R4.64+0x44], R33 ;  /* 0x0000442104001986 */ /* 0x000fe2000c101924 */
[C---:B------:R-:W-:Y:S02]  /*3820*/  ISETP.GT.AND P1, PT, R0.reuse, RZ, P4 ;  /* 0x000000ff0000720c */ /* 0x040fe40002724270 */
[C---:B------:R-:W-:Y:S01]  /*3830*/  ISETP.GT.AND P4, PT, R0.reuse, 0x8, P4 ;  /* 0x000000080000780c */ /* 0x040fe20002784270 */
[----:B------:R1:W-:Y:S01]  /*3840*/  @P0 STG.E desc[UR36][R6.64+0x40], R9 ;  /* 0x0000400906000986 */ /* 0x0003e2000c101924 */
[----:B------:R-:W-:Y:S02]  /*3850*/  ISETP.GT.AND P0, PT, R0, 0x8, P5 ;  /* 0x000000080000780c */ /* 0x000fe40002f04270 */
[----:B------:R-:W-:Y:S01]  /*3860*/  ISETP.GT.AND P5, PT, R3, 0x20, PT ;  /* 0x000000200300780c */ /* 0x000fe20003fa4270 */
[----:B0-----:R-:W-:Y:S01]  /*3870*/  FMUL R11, R36, R56 ;  /* 0x00000038240b7220 */ /* 0x001fe20000400000 */
[----:B------:R-:W-:Y:S02]  /*3880*/  @P3 STG.E desc[UR36][R6.64+0x44], R35 ;  /* 0x0000442306003986 */ /* 0x000fe4000c101924 */
[----:B------:R-:W-:-:S02]  /*3890*/  ISETP.GT.AND P3, PT, R0, RZ, P5 ;  /* 0x000000ff0000720c */ /* 0x000fc40002f64270 */
[----:B------:R0:W-:Y:S01]  /*38a0*/  @P2 STG.E desc[UR36][R4.64+0x60], R11 ;  /* 0x0000600b04002986 */ /* 0x0001e2000c101924 */
[----:B------:R-:W-:Y:S01]  /*38b0*/  ISETP.GT.AND P2, PT, R3, 0x21, PT ;  /* 0x000000210300780c */ /* 0x000fe20003f44270 */
[-C--:B-1----:R-:W-:Y:S02]  /*38c0*/  FMUL R9, R38, R56.reuse ;  /* 0x0000003826097220 */ /* 0x082fe40000400000 */
[----:B------:R-:W-:Y:S01]  /*38d0*/  @P1 STG.E desc[UR36][R4.64+0x64], R37 ;  /* 0x0000642504001986 */ /* 0x000fe2000c101924 */
[C---:B------:R-:W-:Y:S02]  /*38e0*/  ISETP.GT.AND P1, PT, R0.reuse, RZ, P2 ;  /* 0x000000ff0000720c */ /* 0x040fe40001724270 */
[C---:B------:R-:W-:Y:S01]  /*38f0*/  ISETP.GT.AND P2, PT, R0.reuse, 0x8, P2 ;  /* 0x000000080000780c */ /* 0x040fe20001744270 */
[----:B------:R1:W-:Y:S01]  /*3900*/  @P0 STG.E desc[UR36][R6.64+0x60], R9 ;  /* 0x0000600906000986 */ /* 0x0003e2000c101924 */
[----:B------:R-:W-:Y:S01]  /*3910*/  ISETP.GT.AND P0, PT, R0, 0x8, P5 ;  /* 0x000000080000780c */ /* 0x000fe20002f04270 */
[----:B0-----:R-:W-:-:S02]  /*3920*/  FMUL R11, R40, R56 ;  /* 0x00000038280b7220 */ /* 0x001fc40000400000 */
[----:B------:R-:W-:Y:S04]  /*3930*/  @P4 STG.E desc[UR36][R6.64+0x64], R39 ;  /* 0x0000642706004986 */ /* 0x000fe8000c101924 */
[----:B------:R0:W-:Y:S01]  /*3940*/  @P3 STG.E desc[UR36][R4.64+0x80], R11 ;  /* 0x0000800b04003986 */ /* 0x0001e2000c101924 */
[C---:B------:R-:W-:Y:S01]  /*3950*/  ISETP.GT.AND P3, PT, R3.reuse, 0x28, PT ;  /* 0x000000280300780c */ /* 0x040fe20003f64270 */
[----:B-1----:R-:W-:Y:S02]  /*3960*/  FMUL R9, R42, R56 ;  /* 0x000000382a097220 */ /* 0x002fe40000400000 */
[----:B------:R-:W-:Y:S01]  /*3970*/  @P1 STG.E desc[UR36][R4.64+0x84], R41 ;  /* 0x0000842904001986 */ /* 0x000fe2000c101924 */
[----:B------:R-:W-:Y:S02]  /*3980*/  ISETP.GT.AND P5, PT, R0, RZ, P3 ;  /* 0x000000ff0000720c */ /* 0x000fe40001fa4270 */
[C---:B------:R-:W-:Y:S01]  /*3990*/  ISETP.GT.AND P1, PT, R3.reuse, 0x29, PT ;  /* 0x000000290300780c */ /* 0x040fe20003f24270 */
[----:B------:R1:W-:Y:S01]  /*39a0*/  @P0 STG.E desc[UR36][R6.64+0x80], R9 ;  /* 0x0000800906000986 */ /* 0x0003e2000c101924 */
[----:B------:R-:W-:-:S02]  /*39b0*/  ISETP.GT.AND P0, PT, R3, 0x30, PT ;  /* 0x000000300300780c */ /* 0x000fc40003f04270 */
[----:B------:R-:W-:Y:S01]  /*39c0*/  ISETP.GT.AND P4, PT, R0, RZ, P1 ;  /* 0x000000ff0000720c */ /* 0x000fe20000f84270 */
[-C--:B0-----:R-:W-:Y:S01]  /*39d0*/  FMUL R11, R44, R56.reuse ;  /* 0x000000382c0b7220 */ /* 0x081fe20000400000 */
[C---:B------:R-:W-:Y:S01]  /*39e0*/  ISETP.GT.AND P3, PT, R0.reuse, 0x8, P3 ;  /* 0x000000080000780c */ /* 0x040fe20001f64270 */
[----:B------:R-:W-:Y:S01]  /*39f0*/  @P2 STG.E desc[UR36][R6.64+0x84], R43 ;  /* 0x0000842b06002986 */ /* 0x000fe2000c101924 */
[C---:B------:R-:W-:Y:S02]  /*3a00*/  ISETP.GT.AND P1, PT, R0.reuse, 0x8, P1 ;  /* 0x000000080000780c */ /* 0x040fe40000f24270 */
[----:B------:R-:W-:Y:S01]  /*3a10*/  ISETP.GT.AND P2, PT, R3, 0x31, PT ;  /* 0x000000310300780c */ /* 0x000fe20003f44270 */
[----:B------:R0:W-:Y:S01]  /*3a20*/  @P5 STG.E desc[UR36][R4.64+0xa0], R11 ;  /* 0x0000a00b04005986 */ /* 0x0001e2000c101924 */
[----:B------:R-:W-:Y:S01]  /*3a30*/  ISETP.GT.AND P5, PT, R0, RZ, P0 ;  /* 0x000000ff0000720c */ /* 0x000fe200007a4270 */
[----:B-1----:R-:W-:Y:S01]  /*3a40*/  FMUL R9, R46, R56 ;  /* 0x000000382e097220 */ /* 0x002fe20000400000 */
[----:B------:R-:W-:-:S03]  /*3a50*/  ISETP.GT.AND P0, PT, R0, 0x8, P0 ;  /* 0x000000080000780c */ /* 0x000fc60000704270 */
[----:B------:R-:W-:Y:S01]  /*3a60*/  @P4 STG.E desc[UR36][R4.64+0xa4], R45 ;  /* 0x0000a42d04004986 */ /* 0x000fe2000c101924 */
[C---:B------:R-:W-:Y:S02]  /*3a70*/  ISETP.GT.AND P4, PT, R0.reuse, RZ, P2 ;  /* 0x000000ff0000720c */ /* 0x040fe40001784270 */
[----:B------:R-:W-:Y:S01]  /*3a80*/  ISETP.GT.AND P2, PT, R0, 0x8, P2 ;  /* 0x000000080000780c */ /* 0x000fe20001744270 */
[----:B------:R1:W-:Y:S01]  /*3a90*/  @P3 STG.E desc[UR36][R6.64+0xa0], R9 ;  /* 0x0000a00906003986 */ /* 0x0003e2000c101924 */
[C---:B------:R-:W-:Y:S01]  /*3aa0*/  ISETP.GT.AND P3, PT, R3.reuse, 0x39, PT ;  /* 0x000000390300780c */ /* 0x040fe20003f64270 */
[----:B0-----:R-:W-:Y:S02]  /*3ab0*/  FMUL R11, R48, R56 ;  /* 0x00000038300b7220 */ /* 0x001fe40000400000 */
[----:B------:R-:W-:Y:S01]  /*3ac0*/  @P1 STG.E desc[UR36][R6.64+0xa4], R47 ;  /* 0x0000a42f06001986 */ /* 0x000fe2000c101924 */
[----:B------:R-:W-:Y:S01]  /*3ad0*/  ISETP.GT.AND P1, PT, R3, 0x38, PT ;  /* 0x000000380300780c */ /* 0x000fe20003f24270 */
[----:B------:R-:W-:-:S02]  /*3ae0*/  @P5 IMAD.MOV.U32 R2, RZ, RZ, R4 ;  /* 0x000000ffff025224 */ /* 0x000fc400078e0004 */
[----:B------:R-:W-:Y:S02]  /*3af0*/  @P5 IMAD.MOV.U32 R3, RZ, RZ, R5 ;  /* 0x000000ffff035224 */ /* 0x000fe400078e0005 */
[----:B-1----:R-:W-:-:S03]  /*3b00*/  FMUL R9, R50, R56 ;  /* 0x0000003832097220 */ /* 0x002fc60000400000 */
[----:B------:R0:W-:Y:S01]  /*3b10*/  @P5 STG.E desc[UR36][R2.64+0xc0], R11 ;  /* 0x0000c00b02005986 */ /* 0x0001e2000c101924 */
[C---:B------:R-:W-:Y:S02]  /*3b20*/  ISETP.GT.AND P5, PT, R0.reuse, RZ, P3 ;  /* 0x000000ff0000720c */ /* 0x040fe40001fa4270 */
[----:B------:R-:W-:Y:S01]  /*3b30*/  ISETP.GT.AND P3, PT, R0, 0x8, P3 ;  /* 0x000000080000780c */ /* 0x000fe20001f64270 */
[----:B0-----:R-:W-:Y:S02]  /*3b40*/  @P4 IMAD.MOV.U32 R2, RZ, RZ, R4 ;  /* 0x000000ffff024224 */ /* 0x001fe400078e0004 */
[----:B------:R-:W-:Y:S01]  /*3b50*/  FMUL R11, R52, R56 ;  /* 0x00000038340b7220 */ /* 0x000fe20000400000 */
[----:B------:R-:W-:-:S05]  /*3b60*/  @P4 IMAD.MOV.U32 R3, RZ, RZ, R5 ;  /* 0x000000ffff034224 */ /* 0x000fca00078e0005 */
[----:B------:R0:W-:Y:S01]  /*3b70*/  @P4 STG.E desc[UR36][R2.64+0xc4], R49 ;  /* 0x0000c43102004986 */ /* 0x0001e2000c101924 */
[C---:B------:R-:W-:Y:S02]  /*3b80*/  ISETP.GT.AND P4, PT, R0.reuse, RZ, P1 ;  /* 0x000000ff0000720c */ /* 0x040fe40000f84270 */
[----:B------:R-:W-:Y:S01]  /*3b90*/  ISETP.GT.AND P1, PT, R0, 0x8, P1 ;  /* 0x000000080000780c */ /* 0x000fe20000f24270 */
[----:B0-----:R-:W-:Y:S02]  /*3ba0*/  @P0 IMAD.MOV.U32 R2, RZ, RZ, R6 ;  /* 0x000000ffff020224 */ /* 0x001fe400078e0006 */
[----:B------:R-:W-:-:S05]  /*3bb0*/  @P0 IMAD.MOV.U32 R3, RZ, RZ, R7 ;  /* 0x000000ffff030224 */ /* 0x000fca00078e0007 */
[----:B------:R0:W-:Y:S02]  /*3bc0*/  @P0 STG.E desc[UR36][R2.64+0xc0], R9 ;  /* 0x0000c00902000986 */ /* 0x0001e4000c101924 */
[----:B0-----:R-:W-:Y:S02]  /*3bd0*/  @P2 IMAD.MOV.U32 R2, RZ, RZ, R6 ;  /* 0x000000ffff022224 */ /* 0x001fe400078e0006 */
[----:B------:R-:W-:-:S05]  /*3be0*/  @P2 IMAD.MOV.U32 R3, RZ, RZ, R7 ;  /* 0x000000ffff032224 */ /* 0x000fca00078e0007 */
[----:B------:R0:W-:Y:S02]  /*3bf0*/  @P2 STG.E desc[UR36][R2.64+0xc4], R51 ;  /* 0x0000c43302002986 */ /* 0x0001e4000c101924 */
[----:B0-----:R-:W-:Y:S02]  /*3c00*/  @P4 IMAD.MOV.U32 R2, RZ, RZ, R4 ;  /* 0x000000ffff024224 */ /* 0x001fe400078e0004 */
[----:B------:R-:W-:-:S05]  /*3c10*/  @P4 IMAD.MOV.U32 R3, RZ, RZ, R5 ;  /* 0x000000ffff034224 */ /* 0x000fca00078e0005 */
[----:B------:R0:W-:Y:S04]  /*3c20*/  @P4 STG.E desc[UR36][R2.64+0xe0], R11 ;  /* 0x0000e00b02004986 */ /* 0x0001e8000c101924 */
[----:B------:R1:W-:Y:S01]  /*3c30*/  @P5 STG.E desc[UR36][R4.64+0xe4], R53 ;  /* 0x0000e43504005986 */ /* 0x0003e2000c101924 */
[----:B0-----:R-:W-:Y:S02]  /*3c40*/  @P1 IMAD.MOV.U32 R2, RZ, RZ, R6 ;  /* 0x000000ffff021224 */ /* 0x001fe400078e0006 */
[----:B------:R-:W-:-:S05]  /*3c50*/  @P1 IMAD.MOV.U32 R3, RZ, RZ, R7 ;  /* 0x000000ffff031224 */ /* 0x000fca00078e0007 */
[----:B------:R1:W-:Y:S04]  /*3c60*/  @P1 STG.E desc[UR36][R2.64+0xe0], R13 ;  /* 0x0000e00d02001986 */ /* 0x0003e8000c101924 */
[----:B------:R1:W-:Y:S02]  /*3c70*/  @P3 STG.E desc[UR36][R6.64+0xe4], R55 ;  /* 0x0000e43706003986 */ /* 0x0003e4000c101924 */
.L_x_94:
[----:B------:R-:W-:Y:S05]  /*3c80*/  BSYNC B0 ;  /* 0x0000000000007941 */ /* 0x000fea0003800000 */
.L_x_32:
[----:B-1----:R-:W2:Y:S01]  /*3c90*/  LDL.64 R2, [R1] ;  /* 0x0000000001027983 */ /* 0x002ea20000100a00 */
[----:B------:R-:W-:Y:S01]  /*3ca0*/  ULDC.64 UR4, c[0x0][0x650] ;  /* 0x0001940000047ab9 */ /* 0x000fe20000000a00 */
[----:B------:R1:W-:Y:S01]  /*3cb0*/  SYNCS.ARRIVE.TRANS64.A1T0 RZ, [R64+UR47], RZ ;  /* 0x000000ff40ff79a7 */ /* 0x0003e2000810002f */
[----:B------:R-:W-:Y:S01]  /*3cc0*/  PRMT R0, RZ, 0x7610, R0 ;  /* 0x00007610ff007816 */ /* 0x000fe20000000000 */
[----:B------:R-:W-:Y:S02]  /*3cd0*/  IMAD.MOV.U32 R19, RZ, RZ, -0x1 ;  /* 0xffffffffff137424 */ /* 0x000fe400078e00ff */
[----:B------:R-:W-:Y:S01]  /*3ce0*/  IMAD.MOV.U32 R22, RZ, RZ, -0x1 ;  /* 0xffffffffff167424 */ /* 0x000fe200078e00ff */
[----:B--2---:R-:W-:-:S04]  /*3cf0*/  LEA R18, P0, R2, R18, 0x1 ;  /* 0x0000001202127211 */ /* 0x004fc800078008ff */
[----:B------:R-:W-:Y:S01]  /*3d00*/  LEA.HI.X R17, R2, R17, R23, 0x1, P0 ;  /* 0x0000001102117211 */ /* 0x000fe200000f0c17 */
[----:B------:R-:W-:Y:S01]  /*3d10*/  IMAD.MOV.U32 R2, RZ, RZ, -0x1 ;  /* 0xffffffffff027424 */ /* 0x000fe200078e00ff */
[----:B------:R-:W-:-:S04]  /*3d20*/  ISETP.GE.U32.AND P0, PT, R18, UR4, PT ;  /* 0x0000000412007c0c */ /* 0x000fc8000bf06070 */
[----:B------:R-:W-:-:S13]  /*3d30*/  ISETP.GE.U32.AND.EX P0, PT, R17, UR5, PT, P0 ;  /* 0x0000000511007c0c */ /* 0x000fda000bf06100 */
[----:B-1----:R-:W-:Y:S05]  /*3d40*/  @P0 BRA `(.L_x_95) ;  /* 0x0000000400700947 */ /* 0x002fea0003800000 */
[----:B0--3--:R-:W0:Y:S01]  /*3d50*/  S2R R10, SR_CTAID.X ;  /* 0x00000000000a7919 */ /* 0x009e220000002500 */
[----:B----4-:R-:W1:Y:S01]  /*3d60*/  LDC.64 R8, c[0x0][0x628] ;  /* 0x00018a00ff087b82 */ /* 0x010e620000000a00 */
[----:B------:R-:W-:Y:S01]  /*3d70*/  ULDC UR4, c[0x0][0x150] ;  /* 0x0000540000047ab9 */ /* 0x000fe20000000800 */
[----:B------:R-:W-:Y:S01]  /*3d80*/  IMAD.MOV.U32 R6, RZ, RZ, R18 ;  /* 0x000000ffff067224 */ /* 0x000fe200078e0012 */
[----:B------:R-:W2:Y:S01]  /*3d90*/  S2R R20, SR_CTAID.Y ;  /* 0x0000000000147919 */ /* 0x000ea20000002600 */
[----:B------:R-:W-:-:S04]  /*3da0*/  IMAD.MOV.U32 R7, RZ, RZ, R17 ;  /* 0x000000ffff077224 */ /* 0x000fc800078e0011 */
[----:B------:R-:W3:Y:S08]  /*3db0*/  LDC R15, c[0x0][0x144] ;  /* 0x00005100ff0f7b82 */ /* 0x000ef00000000800 */
[----:B------:R-:W4:Y:S08]  /*3dc0*/  LDC R0, c[0x0][0x630] ;  /* 0x00018c00ff007b82 */ /* 0x000f300000000800 */
[----:B------:R-:W2:Y:S01]  /*3dd0*/  LDC.64 R12, c[0x0][0x620] ;  /* 0x00018800ff0c7b82 */ /* 0x000ea20000000a00 */
[----:B-1----:R-:W-:-:S04]  /*3de0*/  ISETP.NE.U32.AND P0, PT, R8, RZ, PT ;  /* 0x000000ff0800720c */ /* 0x002fc80003f05070 */
[----:B------:R-:W-:Y:S02]  /*3df0*/  ISETP.NE.AND.EX P0, PT, R9, RZ, PT, P0 ;  /* 0x000000ff0900720c */ /* 0x000fe40003f05300 */
[----:B0-----:R-:W-:-:S05]  /*3e00*/  I2FP.F32.U32 R2, R10 ;  /* 0x0000000a00027245 */ /* 0x001fca0000201000 */
[----:B------:R-:W-:-:S04]  /*3e10*/  FMUL R2, R2, UR4 ;  /* 0x0000000402027c20 */ /* 0x000fc80008400000 */
[----:B------:R0:W1:Y:S02]  /*3e20*/  F2I.U32.TRUNC.NTZ R14, R2 ;  /* 0x00000002000e7305 */ /* 0x000064000020f000 */
[----:B---34-:R-:W-:Y:S05]  /*3e30*/  @!P0 BRA `(.L_x_96) ;  /* 0x0000000000288947 */ /* 0x018fea0003800000 */
[----:B------:R-:W3:Y:S02]  /*3e40*/  LDC R3, c[0x0][0x634] ;  /* 0x00018d00ff037b82 */ /* 0x000ee40000000800 */
[----:B---3--:R-:W-:-:S05]  /*3e50*/  IADD3 R7, P0, R18, R3, RZ ;  /* 0x0000000312077210 */ /* 0x008fca0007f1e0ff */
[----:B------:R-:W-:-:S04]  /*3e60*/  IMAD.X R11, RZ, RZ, R17, P0 ;  /* 0x000000ffff0b7224 */ /* 0x000fc800000e0611 */
[----:B0-----:R-:W-:-:S04]  /*3e70*/  IMAD.WIDE.U32 R2, R11, R8, RZ ;  /* 0x000000080b027225 */ /* 0x001fc800078e00ff */
[----:B------:R-:W-:-:S04]  /*3e80*/  IMAD.WIDE.U32 R4, P0, R7, R9, R2 ;  /* 0x0000000907047225 */ /* 0x000fc80007800002 */
[----:B------:R-:W-:-:S04]  /*3e90*/  IMAD.WIDE.U32 R2, R7, R8, RZ ;  /* 0x0000000807027225 */ /* 0x000fc800078e00ff */
[----:B------:R-:W-:Y:S01]  /*3ea0*/  IMAD.X R7, RZ, RZ, RZ, P0 ;  /* 0x000000ffff077224 */ /* 0x000fe200000e06ff */
[----:B------:R-:W-:Y:S01]  /*3eb0*/  IADD3 RZ, P0, R3, R4, RZ ;  /* 0x0000000403ff7210 */ /* 0x000fe20007f1e0ff */
[----:B------:R-:W-:-:S04]  /*3ec0*/  IMAD.MOV.U32 R6, RZ, RZ, R5 ;  /* 0x000000ffff067224 */ /* 0x000fc800078e0005 */
[----:B------:R-:W-:-:S08]  /*3ed0*/  IMAD.WIDE.U32.X R6, R11, R9, R6, P0 ;  /* 0x000000090b067225 */ /* 0x000fd000000e0406 */
.L_x_96:
[----:B------:R-:W3:Y:S01]  /*3ee0*/  LDC.64 R26, c[0x0][0x640] ;  /* 0x00019000ff1a7b82 */ /* 0x000ee20000000a00 */
[-C--:B------:R-:W-:Y:S01]  /*3ef0*/  SHF.R.U64 R11, R6, R0.reuse, R7 ;  /* 0x00000000060b7219 */ /* 0x080fe20000001207 */
[----:B------:R-:W-:Y:S01]  /*3f00*/  IMAD.MOV.U32 R19, RZ, RZ, R17 ;  /* 0x000000ffff137224 */ /* 0x000fe200078e0011 */
[----:B------:R-:W-:Y:S01]  /*3f10*/  SHF.R.U32.HI R0, RZ, R0, R7 ;  /* 0x00000000ff007219 */ /* 0x000fe20000011607 */
[----:B-1----:R-:W-:Y:S01]  /*3f20*/  IMAD.MOV R14, RZ, RZ, -R14 ;  /* 0x000000ffff0e7224 */ /* 0x002fe200078e0a0e */
[----:B------:R-:W-:Y:S01]  /*3f30*/  IADD3 R5, P0, RZ, -R11, RZ ;  /* 0x8000000bff057210 */ /* 0x000fe20007f1e0ff */
[----:B------:R-:W-:Y:S01]  /*3f40*/  ULDC UR4, c[0x0][0x154] ;  /* 0x0000550000047ab9 */ /* 0x000fe20000000800 */
[----:B------:R-:W-:Y:S01]  /*3f50*/  IMAD.MOV.U32 R7, RZ, RZ, 0x1 ;  /* 0x00000001ff077424 */ /* 0x000fe200078e00ff */
[----:B------:R-:W1:Y:S01]  /*3f60*/  LDC R4, c[0x0][0x618] ;  /* 0x00018600ff047b82 */ /* 0x000e620000000800 */
[----:B------:R-:W-:Y:S02]  /*3f70*/  IMAD R22, R15, R14, R10 ;  /* 0x0000000e0f167224 */ /* 0x000fe400078e020a */
[----:B------:R-:W-:-:S04]  /*3f80*/  IMAD.X R3, RZ, RZ, ~R0, P0 ;  /* 0x000000ffff037224 */ /* 0x000fc800000e0e00 */
[-C--:B--2---:R-:W-:Y:S01]  /*3f90*/  IMAD R0, R3, R12.reuse, RZ ;  /* 0x0000000c03007224 */ /* 0x084fe200078e02ff */
[----:B------:R-:W2:Y:S01]  /*3fa0*/  LDC R6, c[0x0][0x608] ;  /* 0x00018200ff067b82 */ /* 0x000ea20000000800 */
[----:B0-----:R-:W-:-:S04]  /*3fb0*/  IMAD.WIDE.U32 R2, R5, R12, R18 ;  /* 0x0000000c05027225 */ /* 0x001fc800078e0012 */
[----:B------:R-:W-:Y:S01]  /*3fc0*/  IMAD R5, R5, R13, R0 ;  /* 0x0000000d05057224 */ /* 0x000fe200078e0200 */
[----:B------:R-:W-:Y:S02]  /*3fd0*/  I2FP.F32.U32 R0, R20 ;  /* 0x0000001400007245 */ /* 0x000fe40000201000 */
[----:B------:R-:W0:Y:S01]  /*3fe0*/  LDC R24, c[0x0][0x658] ;  /* 0x00019600ff187b82 */ /* 0x000e220000000800 */
[----:B------:R-:W-:Y:S01]  /*3ff0*/  IMAD.IADD R3, R3, 0x1, R5 ;  /* 0x0000000103037824 */ /* 0x000fe200078e0205 */
[----:B---3--:R-:W-:Y:S01]  /*4000*/  ISETP.NE.U32.AND P0, PT, R26, RZ, PT ;  /* 0x000000ff1a00720c */ /* 0x008fe20003f05070 */
[----:B------:R-:W-:Y:S01]  /*4010*/  FMUL R0, R0, UR4 ;  /* 0x0000000400007c20 */ /* 0x000fe20008400000 */
[----:B------:R-:W-:Y:S02]  /*4020*/  IMAD.MOV.U32 R5, RZ, RZ, -0x1 ;  /* 0xffffffffff057424 */ /* 0x000fe400078e00ff */
[----:B------:R-:W-:Y:S01]  /*4030*/  ISETP.NE.AND.EX P0, PT, R27, RZ, PT, P0 ;  /* 0x000000ff1b00720c */ /* 0x000fe20003f05300 */
[----:B------:R3:W4:Y:S01]  /*4040*/  F2I.U32.TRUNC.NTZ R12, R0 ;  /* 0x00000000000c7305 */ /* 0x000722000020f000 */
[----:B------:R-:W3:Y:S01]  /*4050*/  LDC R15, c[0x0][0x148] ;  /* 0x00005200ff0f7b82 */ /* 0x000ee20000000800 */
[----:B-1----:R-:W-:-:S02]  /*4060*/  SHF.R.U64 R10, R2, R4, R3 ;  /* 0x00000004020a7219 */ /* 0x002fc40000001203 */
[----:B------:R-:W-:-:S05]  /*4070*/  SHF.R.U32.HI R3, RZ, R4, R3 ;  /* 0x00000004ff037219 */ /* 0x000fca0000011603 */
[----:B------:R-:W1:Y:S01]  /*4080*/  LDC R14, c[0x0][0x600] ;  /* 0x00018000ff0e7b82 */ /* 0x000e620000000800 */
[-CC-:B--2---:R-:W-:Y:S02]  /*4090*/  SHF.R.U64 R8, R10, R6.reuse, R3.reuse ;  /* 0x000000060a087219 */ /* 0x184fe40000001203 */
[----:B------:R-:W-:-:S05]  /*40a0*/  SHF.R.U32.HI R3, RZ, R6, R3 ;  /* 0x00000006ff037219 */ /* 0x000fca0000011603 */
[----:B------:R-:W2:Y:S01]  /*40b0*/  LDC R21, c[0x0][0x648] ;  /* 0x00019200ff157b82 */ /* 0x000ea20000000800 */
[-CC-:B0-----:R-:W-:Y:S02]  /*40c0*/  SHF.R.U64 R13, R8, R24.reuse, R3.reuse ;  /* 0x00000018080d7219 */ /* 0x181fe40000001203 */
[-C--:B------:R-:W-:Y:S02]  /*40d0*/  SHF.L.U32 R5, R5, R24.reuse, RZ ;  /* 0x0000001805057219 */ /* 0x080fe400000006ff */
[-C--:B------:R-:W-:Y:S01]  /*40e0*/  SHF.R.U32.HI R3, RZ, R24.reuse, R3 ;  /* 0x00000018ff037219 */ /* 0x080fe20000011603 */
[----:B------:R-:W-:Y:S01]  /*40f0*/  IMAD.MOV.U32 R2, RZ, RZ, R13 ;  /* 0x000000ffff027224 */ /* 0x000fe200078e000d */
[----:B------:R-:W-:Y:S01]  /*4100*/  SHF.L.U32 R24, R7, R24, RZ ;  /* 0x0000001807187219 */ /* 0x000fe200000006ff */
[----:B------:R-:W0:Y:S01]  /*4110*/  LDC R25, c[0x0][0x638] ;  /* 0x00018e00ff197b82 */ /* 0x000e220000000800 */
[----:B------:R-:W-:-:S07]  /*4120*/  LOP3.LUT R19, RZ, R5, RZ, 0x33, !PT ;  /* 0x00000005ff137212 */ /* 0x000fce00078e33ff */
[----:B------:R-:W0:Y:S01]  /*4130*/  LDC R28, c[0x0][0x610] ;  /* 0x00018400ff1c7b82 */ /* 0x000e220000000800 */
[----:B----4-:R-:W-:Y:S05]  /*4140*/  @!P0 BRA `(.L_x_97) ;  /* 0x0000000000288947 */ /* 0x010fea0003800000 */
[----:B---3--:R-:W3:Y:S02]  /*4150*/  LDC R0, c[0x0][0x64c] ;  /* 0x00019300ff007b82 */ /* 0x008ee40000000800 */
[----:B---3--:R-:W-:-:S05]  /*4160*/  IADD3 R7, P0, R13, R0, RZ ;  /* 0x000000000d077210 */ /* 0x008fca0007f1e0ff */
        /* <DEDUP_REMOVED lines=8> */
.L_x_97:
[----:B------:R-:W4:Y:S01]  /*41f0*/  LDC R4, c[0x0][0x65c] ;  /* 0x00019700ff047b82 */ /* 0x000f220000000800 */
[----:B--23--:R-:W-:Y:S01]  /*4200*/  SHF.R.U64 R0, R2, R21, R3 ;  /* 0x0000001502007219 */ /* 0x00cfe20000001203 */
[----:B-1----:R-:W-:Y:S01]  /*4210*/  VIADD R3, R14, 0xffffffff ;  /* 0xffffffff0e037836 */ /* 0x002fe20000000000 */
[----:B------:R-:W-:Y:S01]  /*4220*/  LOP3.LUT R19, R8, R19, RZ, 0xc0, !PT ;  /* 0x0000001308137212 */ /* 0x000fe200078ec0ff */
[----:B------:R-:W-:Y:S02]  /*4230*/  IMAD.MOV R12, RZ, RZ, -R12 ;  /* 0x000000ffff0c7224 */ /* 0x000fe400078e0a0c */
[----:B------:R-:W-:Y:S01]  /*4240*/  IMAD.MOV R2, RZ, RZ, -R0 ;  /* 0x000000ffff027224 */ /* 0x000fe200078e0a00 */
[----:B------:R-:W-:Y:S01]  /*4250*/  LOP3.LUT R3, R10, R3, RZ, 0xc0, !PT ;  /* 0x000000030a037212 */ /* 0x000fe200078ec0ff */
[----:B------:R-:W-:Y:S02]  /*4260*/  IMAD R19, R24, R0, R19 ;  /* 0x0000000018137224 */ /* 0x000fe400078e0213 */
[----:B0-----:R-:W-:-:S04]  /*4270*/  IMAD R0, R2, R25, R13 ;  /* 0x0000001902007224 */ /* 0x001fc800078e020d */
[----:B------:R-:W-:Y:S01]  /*4280*/  IMAD R2, R0, R14, R3 ;  /* 0x0000000e00027224 */ /* 0x000fe200078e0203 */
[----:B----4-:R-:W-:Y:S01]  /*4290*/  ISETP.NE.AND P0, PT, R4, 0x1, PT ;  /* 0x000000010400780c */ /* 0x010fe20003f05270 */
[----:B------:R-:W-:-:S05]  /*42a0*/  IMAD.MOV.U32 R4, RZ, RZ, 0x1 ;  /* 0x00000001ff047424 */ /* 0x000fca00078e00ff */
[----:B------:R-:W-:-:S07]  /*42b0*/  PRMT R0, R4, 0x7610, R0 ;  /* 0x0000761004007816 */ /* 0x000fce0000000000 */
[----:B------:R-:W-:-:S04]  /*42c0*/  @P0 IMAD R22, R15, R12, R20 ;  /* 0x0000000c0f160224 */ /* 0x000fc800078e0214 */
[----:B------:R-:W-:-:S05]  /*42d0*/  IMAD R19, R19, R28, R22 ;  /* 0x0000001c13137224 */ /* 0x000fca00078e0216 */
[----:B------:R-:W-:Y:S02]  /*42e0*/  SEL R22, R2, R19, !P0 ;  /* 0x0000001302167207 */ /* 0x000fe40004000000 */
[----:B------:R-:W-:Y:S01]  /*42f0*/  SEL R19, R19, R2, !P0 ;  /* 0x0000000213137207 */ /* 0x000fe20004000000 */
[----:B------:R-:W-:-:S07]  /*4300*/  IMAD.MOV.U32 R2, RZ, RZ, R11 ;  /* 0x000000ffff027224 */ /* 0x000fce00078e000b */
.L_x_95:
[----:B------:R-:W-:Y:S02]  /*4310*/  LOP3.LUT P0, RZ, R0, 0xff, RZ, 0xc0, !PT ;  /* 0x000000ff00ff7812 */ /* 0x000fe4000780c0ff */
[----:B------:R-:W-:-:S11]  /*4320*/  LOP3.LUT R73, R73, 0x1, RZ, 0x3c, !PT ;  /* 0x0000000149497812 */ /* 0x000fd600078e3cff */
[----:B------:R-:W-:Y:S05]  /*4330*/  @P0 BRA `(.L_x_98) ;  /* 0xffffffd000540947 */ /* 0x000fea000383ffff */
[----:B------:R-:W-:Y:S05]  /*4340*/  EXIT ;  /* 0x000000000000794d */ /* 0x000fea0003800000 */
.L_x_13:
[----:B------:R-:W-:-:S08]  /*4350*/  ISETP.NE.AND P0, PT, R0, RZ, PT ;  /* 0x000000ff0000720c */ /* 0x000fd00003f05270 */
[----:B0-----:R-:W0:-:S00]  /*4360*/  USETMAXREG.DEALLOC.CTAPOOL 0x28 ;  /* 0x00000028000079c8 */ /* 0x001e0000080e0500 */
[----:B------:R-:W-:Y:S05]  /*4370*/  @P0 EXIT ;  /* 0x000000000000094d */ /* 0x000fea0003800000 */
[----:B0-----:R-:W-:Y:S01]  /*4380*/  LOP3.LUT P0, RZ, R8, 0xff, RZ, 0xc0, !PT ;  /* 0x000000ff08ff7812 */ /* 0x001fe2000780c0ff */
[----:B------:R-:W-:Y:S02]  /*4390*/  IMAD.MOV.U32 R0, RZ, RZ, 0x1 ;  /* 0x00000001ff007424 */ /* 0x000fe400078e00ff */
[----:B------:R-:W-:-:S10]  /*43a0*/  IMAD.MOV.U32 R7, RZ, RZ, RZ ;  /* 0x000000ffff077224 */ /* 0x000fd400078e00ff */
[----:B------:R-:W-:Y:S05]  /*43b0*/  @!P0 BRA `(.L_x_99) ;  /* 0x0000000c00148947 */ /* 0x000fea0003800000 */
[----:B------:R-:W-:Y:S01]  /*43c0*/  LOP3.LUT P0, RZ, R4, 0x1f, RZ, 0xc0, !PT ;  /* 0x0000001f04ff7812 */ /* 0x000fe2000780c0ff */
[----:B------:R-:W-:Y:S01]  /*43d0*/  ULDC UR5, c[0x0][0x658] ;  /* 0x0001960000057ab9 */ /* 0x000fe20000000800 */
[----:B------:R-:W-:Y:S01]  /*43e0*/  UMOV UR6, 0xffffffff ;  /* 0xffffffff00067882 */ /* 0x000fe20000000000 */
[----:B------:R-:W-:Y:S01]  /*43f0*/  BSSY B0, `(.L_x_99) ;  /* 0x00000c1000007945 */ /* 0x000fe20003800000 */
[----:B------:R-:W-:Y:S01]  /*4400*/  USHF.L.U32 UR6, UR6, UR5, URZ ;  /* 0x0000000506067299 */ /* 0x000fe2000800063f */
[C---:B------:R-:W-:Y:S01]  /*4410*/  ISETP.NE.AND P2, PT, R3.reuse, RZ, PT ;  /* 0x000000ff0300720c */ /* 0x040fe20003f45270 */
[----:B------:R-:W-:Y:S01]  /*4420*/  IMAD.MOV.U32 R8, RZ, RZ, 0x1 ;  /* 0x00000001ff087424 */ /* 0x000fe200078e00ff */
[----:B------:R-:W-:Y:S01]  /*4430*/  ISETP.NE.OR P0, PT, R3, RZ, !P0 ;  /* 0x000000ff0300720c */ /* 0x000fe20004705670 */
[----:B------:R-:W-:Y:S01]  /*4440*/  IMAD.MOV.U32 R0, RZ, RZ, 0x1 ;  /* 0x00000001ff007424 */ /* 0x000fe200078e00ff */
[----:B------:R-:W-:Y:S01]  /*4450*/  LOP3.LUT R6, R16, 0x2, RZ, 0xfc, !PT ;  /* 0x0000000210067812 */ /* 0x000fe200078efcff */
[----:B------:R-:W-:Y:S01]  /*4460*/  IMAD.MOV.U32 R7, RZ, RZ, RZ ;  /* 0x000000ffff077224 */ /* 0x000fe200078e00ff */
[----:B------:R-:W-:Y:S01]  /*4470*/  ULDC UR4, c[0x0][0x600] ;  /* 0x0001800000047ab9 */ /* 0x000fe20000000800 */
[----:B------:R-:W-:Y:S01]  /*4480*/  UMOV UR7, 0x1 ;  /* 0x0000000100077882 */ /* 0x000fe20000000000 */
[----:B------:R-:W-:-:S02]  /*4490*/  UIADD3 UR19, UR40, 0x1, URZ ;  /* 0x0000000128137890 */ /* 0x000fc4000fffe03f */
[----:B------:R-:W-:Y:S02]  /*44a0*/  UIADD3 UR15, UR4, -0x1, URZ ;  /* 0xffffffff040f7890 */ /* 0x000fe4000fffe03f */
[----:B------:R-:W-:Y:S02]  /*44b0*/  USHF.L.U32 UR17, UR7, UR5, URZ ;  /* 0x0000000507117299 */ /* 0x000fe4000800063f */
[----:B------:R-:W-:Y:S01]  /*44c0*/  ULOP3.LUT UR16, URZ, UR6, URZ, 0x33, !UPT ;  /* 0x000000063f107292 */ /* 0x000fe2000f8e333f */
[----:B------:R-:W-:-:S11]  /*44d0*/  ULDC.64 UR20, c[0x0][0x198] ;  /* 0x0000660000147ab9 */ /* 0x000fd60000000a00 */
.L_x_111:
[----:B------:R-:W-:-:S03]  /*44e0*/  UMOV UR4, 0xffffffff ;  /* 0xffffffff00047882 */ /* 0x000fc60000000000 */
[----:B------:R-:W-:Y:S05]  /*44f0*/  BRA.DIV UR4, `(.L_x_100) ;  /* 0x0000000e04b47947 */ /* 0x000fea000b800000 */
[----:B------:R-:W-:-:S13]  /*4500*/  ELECT P6, URZ, PT ;  /* 0x00000000003f782f */ /* 0x000fda00038c0000 */
.L_x_123:
[----:B------:R-:W0:Y:S01]  /*4510*/  LDC R3, c[0x0][0x28c] ;  /* 0x0000a300ff037b82 */ /* 0x000e220000000800 */
[----:B------:R-:W-:Y:S01]  /*4520*/  BSSY B1, `(.L_x_101) ;  /* 0x0000035000017945 */ /* 0x000fe20003800000 */
[----:B0-----:R-:W-:-:S13]  /*4530*/  ISETP.LT.OR P6, PT, R3, 0x1, !P6 ;  /* 0x000000010300780c */ /* 0x001fda00077c1670 */
[----:B------:R-:W-:Y:S05]  /*4540*/  @P6 BRA `(.L_x_102) ;  /* 0x0000000000c86947 */ /* 0x000fea0003800000 */
[----:B------:R-:W-:Y:S02]  /*4550*/  IMAD.SHL.U32 R22, R22, 0x40, RZ ;  /* 0x0000004016167824 */ /* 0x000fe400078e00ff */
[----:B------:R-:W-:Y:S02]  /*4560*/  IMAD.SHL.U32 R19, R19, 0x40, RZ ;  /* 0x0000004013137824 */ /* 0x000fe400078e00ff */
[----:B------:R-:W-:Y:S02]  /*4570*/  IMAD.MOV.U32 R12, RZ, RZ, RZ ;  /* 0x000000ffff0c7224 */ /* 0x000fe400078e00ff */
[----:B------:R-:W-:Y:S02]  /*4580*/  IMAD.U32 R13, RZ, RZ, UR19 ;  /* 0x00000013ff0d7e24 */ /* 0x000fe4000f8e00ff */
[----:B------:R-:W-:Y:S02]  /*4590*/  IMAD.MOV.U32 R3, RZ, RZ, R0 ;  /* 0x000000ffff037224 */ /* 0x000fe400078e0000 */
[----:B------:R-:W-:-:S07]  /*45a0*/  IMAD.MOV.U32 R4, RZ, RZ, R7 ;  /* 0x000000ffff047224 */ /* 0x000fce00078e0007 */
.L_x_106:
[----:B------:R-:W0:Y:S01]  /*45b0*/  S2R R10, SR_CgaCtaId ;  /* 0x00000000000a7919 */ /* 0x000e220000008800 */
[----:B------:R-:W-:Y:S01]  /*45c0*/  MOV R5, 0x400 ;  /* 0x0000040000057802 */ /* 0x000fe20000000f00 */
[----:B------:R-:W1:Y:S03]  /*45d0*/  @!P2 LDC R9, c[0x0][0x500] ;  /* 0x00014000ff09ab82 */ /* 0x000e660000000800 */
[----:B0-----:R-:W-:Y:S02]  /*45e0*/  LEA R11, R10, R5, 0x18 ;  /* 0x000000050a0b7211 */ /* 0x001fe400078ec0ff */
[----:B------:R-:W-:-:S03]  /*45f0*/  SHF.L.U32 R5, R3, 0x1f, RZ ;  /* 0x0000001f03057819 */ /* 0x000fc600000006ff */
[----:B------:R-:W-:-:S04]  /*4600*/  IMAD R10, R4, 0x8, R11 ;  /* 0x00000008040a7824 */ /* 0x000fc800078e020b */
[----:B------:R-:W0:Y:S02]  /*4610*/  SYNCS.PHASECHK.TRANS64.TRYWAIT P1, [R10+URZ+0x18], R5 ;  /* 0x000018050a0075a7 */ /* 0x000e24000802017f */
[----:B01----:R-:W-:Y:S05]  /*4620*/  @!P1 BRA `(.L_x_103) ;  /* 0x0000000c00889947 */ /* 0x003fea0003800000 */
.L_x_124:
[----:B0-----:R-:W-:Y:S01]  /*4630*/  PRMT R5, R6, 0x9910, RZ ;  /* 0x0000991006057816 */ /* 0x001fe200000000ff */
[----:B------:R0:W-:Y:S03]  /*4640*/  @!P2 SYNCS.ARRIVE.TRANS64 RZ, [R10+URZ], R9 ;  /* 0x000000090affa9a7 */ /* 0x0001e6000800003f */
[----:B------:R-:W-:-:S13]  /*4650*/  ISETP.NE.AND P1, PT, R5, 0x2, PT ;  /* 0x000000020500780c */ /* 0x000fda0003f25270 */
[----:B0-----:R-:W-:Y:S05]  /*4660*/  @P1 BRA `(.L_x_104) ;  /* 0x0000000000041947 */ /* 0x001fea0003800000 */
[----:B------:R-:W-:Y:S01]  /*4670*/  BPT.TRAP 0x1 ;  /* 0x000000040000795c */ /* 0x000fe20000300000 */
.L_x_104:
[----:B------:R-:W-:Y:S05]  /*4680*/  @P0 BRA `(.L_x_105) ;  /* 0x0000000000040947 */ /* 0x000fea0003800000 */
[----:B------:R-:W-:Y:S01]  /*4690*/  BPT.TRAP 0x1 ;  /* 0x000000040000795c */ /* 0x000fe20000300000 */
.L_x_105:
[----:B------:R-:W-:Y:S01]  /*46a0*/  IMAD R11, R4, 0x2000, R11 ;  /* 0x00002000040b7824 */ /* 0x000fe200078e020b */
[----:B------:R-:W-:Y:S01]  /*46b0*/  R2UR UR9, R10 ;  /* 0x000000000a0972ca */ /* 0x000fe200000e0000 */
[----:B------:R-:W-:Y:S01]  /*46c0*/  VIADD R13, R13, 0xffffffff ;  /* 0xffffffff0d0d7836 */ /* 0x000fe20000000000 */
[----:B------:R-:W-:Y:S01]  /*46d0*/  UIADD3 UR4, UP0, UR20, 0xf0, URZ ;  /* 0x000000f014047890 */ /* 0x000fe2000ff1e03f */
[----:B------:R-:W-:Y:S01]  /*46e0*/  R2UR UR11, R19 ;  /* 0x00000000130b72ca */ /* 0x000fe200000e0000 */
[----:B------:R-:W-:Y:S01]  /*46f0*/  UIADD3 UR22, UP1, UR20, 0x1f0, URZ ;  /* 0x000001f014167890 */ /* 0x000fe2000ff3e03f */
[----:B------:R-:W-:Y:S01]  /*4700*/  R2UR UR8, R11 ;  /* 0x000000000b0872ca */ /* 0x000fe200000e0000 */
[----:B------:R-:W-:Y:S01]  /*4710*/  UIADD3.X UR5, URZ, UR21, URZ, UP0, !UPT ;  /* 0x000000153f057290 */ /* 0x000fe200087fe43f */
[----:B------:R-:W-:Y:S01]  /*4720*/  R2UR UR10, R12 ;  /* 0x000000000c0a72ca */ /* 0x000fe200000e0000 */
[----:B------:R-:W-:Y:S01]  /*4730*/  VIADD R4, R4, 0x1 ;  /* 0x0000000104047836 */ /* 0x000fe20000000000 */
[----:B------:R-:W-:Y:S01]  /*4740*/  R2UR UR12, R2 ;  /* 0x00000000020c72ca */ /* 0x000fe200000e0000 */
[----:B------:R-:W-:Y:S01]  /*4750*/  UIADD3.X UR23, URZ, UR21, URZ, UP1, !UPT ;  /* 0x000000153f177290 */ /* 0x000fe20008ffe43f */
[----:B------:R-:W-:Y:S01]  /*4760*/  R2UR UR18, R22 ;  /* 0x00000000161272ca */ /* 0x000fe200000e0000 */
[----:B------:R-:W-:Y:S01]  /*4770*/  UMOV UR6, 0x0 ;  /* 0x0000000000067882 */ /* 0x000fe20000000000 */
[----:B------:R-:W-:Y:S01]  /*4780*/  ISETP.GT.AND P3, PT, R13, 0x1, PT ;  /* 0x000000010d00780c */ /* 0x000fe20003f64270 */
[----:B------:R-:W-:Y:S01]  /*4790*/  UMOV UR7, 0x10000000 ;  /* 0x1000000000077882 */ /* 0x000fe20000000000 */
[----:B------:R-:W-:Y:S01]  /*47a0*/  ISETP.NE.AND P1, PT, R4, 0x3, PT ;  /* 0x000000030400780c */ /* 0x000fe20003f25270 */
[----:B------:R-:W-:-:S02]  /*47b0*/  VIADD R12, R12, 0x20 ;  /* 0x000000200c0c7836 */ /* 0x000fc40000000000 */
[----:B------:R-:W-:Y:S01]  /*47c0*/  UIADD3 UR13, UR8, 0x100, URZ ;  /* 0x00000100080d7890 */ /* 0x000fe2000fffe03f */
[----:B------:R-:W-:Y:S01]  /*47d0*/  SEL R10, RZ, 0x1, P1 ;  /* 0x00000001ff0a7807 */ /* 0x000fe20000800000 */
[----:B------:R-:W-:Y:S01]  /*47e0*/  UIADD3 UR14, UR8, 0x6100, URZ ;  /* 0x00006100080e7890 */ /* 0x000fe2000fffe03f */
[----:B------:R-:W-:Y:S02]  /*47f0*/  SEL R4, R4, RZ, P1 ;  /* 0x000000ff04047207 */ /* 0x000fe40000800000 */
[----:B------:R-:W-:Y:S02]  /*4800*/  LOP3.LUT R3, R3, R10, RZ, 0x3c, !PT ;  /* 0x0000000a03037212 */ /* 0x000fe400078e3cff */
[----:B------:R-:W-:Y:S02]  /*4810*/  UMOV UR8, UR13 ;  /* 0x0000000d00087c82 */ /* 0x000fe40008000000 */
[----:B------:R0:W-:Y:S02]  /*4820*/  UTMALDG.3D [UR8], [UR4], desc[UR6] ;  /* 0x00000608040075b4 */ /* 0x0001e40008011000 */
[----:B0-----:R-:W-:Y:S01]  /*4830*/  UMOV UR8, UR14 ;  /* 0x0000000e00087c82 */ /* 0x001fe20008000000 */
[----:B------:R-:W-:-:S02]  /*4840*/  UMOV UR11, UR18 ;  /* 0x00000012000b7c82 */ /* 0x000fc40008000000 */
[----:B------:R0:W-:Y:S02]  /*4850*/  UTMALDG.3D [UR8], [UR22], desc[UR6] ;  /* 0x00000608160075b4 */ /* 0x0001e40008011000 */
[----:B0-----:R-:W-:Y:S05]  /*4860*/  @P3 BRA `(.L_x_106) ;  /* 0xfffffffc00503947 */ /* 0x001fea000383ffff */
.L_x_102:
[----:B------:R-:W-:Y:S05]  /*4870*/  BSYNC B1 ;  /* 0x0000000000017941 */ /* 0x000fea0003800000 */
.L_x_101:
[----:B------:R-:W2:Y:S01]  /*4880*/  LDL.64 R10, [R1] ;  /* 0x00000000010a7983 */ /* 0x000ea20000100a00 */
[----:B------:R-:W-:Y:S01]  /*4890*/  LOP3.LUT P4, RZ, R8, 0xff, RZ, 0xc0, !PT ;  /* 0x000000ff08ff7812 */ /* 0x000fe2000788c0ff */
[----:B------:R-:W-:Y:S01]  /*48a0*/  VIADD R4, R7, UR40 ;  /* 0x0000002807047c36 */ /* 0x000fe20008000000 */
[----:B------:R-:W-:Y:S01]  /*48b0*/  ULDC.64 UR4, c[0x0][0x650] ;  /* 0x0001940000047ab9 */ /* 0x000fe20000000a00 */
[----:B------:R-:W-:Y:S01]  /*48c0*/  IMAD.U32 R7, RZ, RZ, UR40 ;  /* 0x00000028ff077e24 */ /* 0x000fe2000f8e00ff */
[----:B------:R-:W-:Y:S01]  /*48d0*/  UISETP.GE.U32.AND UP0, UPT, UR40, 0x3, UPT ;  /* 0x000000032800788c */ /* 0x000fe2000bf06070 */
[----:B------:R-:W-:Y:S01]  /*48e0*/  BSSY B1, `(.L_x_107) ;  /* 0x000006f000017945 */ /* 0x000fe20003800000 */
[----:B------:R-:W-:Y:S01]  /*48f0*/  ISETP.GT.U32.AND P1, PT, R4, 0x2, PT ;  /* 0x000000020400780c */ /* 0x000fe20003f24070 */
[----:B------:R-:W-:Y:S01]  /*4900*/  IMAD.MOV.U32 R19, RZ, RZ, -0x1 ;  /* 0xffffffffff137424 */ /* 0x000fe200078e00ff */
[----:B------:R-:W-:Y:S01]  /*4910*/  PRMT R8, RZ, 0x7610, R8 ;  /* 0x00007610ff087816 */ /* 0x000fe20000000008 */
[----:B------:R-:W-:Y:S01]  /*4920*/  IMAD.MOV.U32 R22, RZ, RZ, -0x1 ;  /* 0xffffffffff167424 */ /* 0x000fe200078e00ff */
[----:B------:R-:W-:-:S02]  /*4930*/  ISETP.LT.U32.AND P1, PT, R7, 0x3, P1 ;  /* 0x000000030700780c */ /* 0x000fc40000f21070 */
[----:B------:R-:W-:Y:S01]  /*4940*/  PLOP3.LUT P3, PT, PT, PT, UP0, 0x80, 0x0 ;  /* 0x000000000000781c */ /* 0x000fe20003f6f008 */
[----:B------:R-:W0:Y:S01]  /*4950*/  @P4 S2R R3, SR_CgaCtaId ;  /* 0x0000000000034919 */ /* 0x000e220000008800 */
[----:B------:R-:W-:-:S04]  /*4960*/  @P4 MOV R2, 0x400 ;  /* 0x0000040000024802 */ /* 0x000fc80000000f00 */
[----:B0-----:R-:W-:Y:S01]  /*4970*/  @P4 LEA R5, R3, R2, 0x18 ;  /* 0x0000000203054211 */ /* 0x001fe200078ec0ff */
[----:B------:R-:W-:-:S03]  /*4980*/  IMAD.WIDE.U32 R2, R4, -0x55555555, RZ ;  /* 0xaaaaaaab04027825 */ /* 0x000fc600078e00ff */
[----:B------:R0:W-:Y:S01]  /*4990*/  @P4 SYNCS.ARRIVE.TRANS64.A1T0 RZ, [R5+URZ+0x68], RZ ;  /* 0x000068ff05ff49a7 */ /* 0x0001e2000810003f */
[----:B------:R-:W-:Y:S01]  /*49a0*/  IMAD.MOV.U32 R2, RZ, RZ, -0x1 ;  /* 0xffffffffff027424 */ /* 0x000fe200078e00ff */
[----:B0-----:R-:W-:Y:S02]  /*49b0*/  SHF.R.U32.HI R5, RZ, 0x1, R3 ;  /* 0x00000001ff057819 */ /* 0x001fe40000011603 */
[----:B------:R-:W-:-:S03]  /*49c0*/  SEL R3, RZ, 0x1, !P1 ;  /* 0x00000001ff037807 */ /* 0x000fc60004800000 */
[----:B------:R-:W-:Y:S01]  /*49d0*/  IMAD R7, R5, -0x3, R4 ;  /* 0xfffffffd05077824 */ /* 0x000fe200078e0204 */
[----:B------:R-:W-:Y:S02]  /*49e0*/  LOP3.LUT R0, R0, R3, RZ, 0x3c, !PT ;  /* 0x0000000300007212 */ /* 0x000fe400078e3cff */
[----:B------:R-:W-:Y:S02]  /*49f0*/  PRMT R3, RZ, 0x7610, R3 ;  /* 0x00007610ff037816 */ /* 0x000fe40000000003 */
[----:B------:R-:W-:Y:S02]  /*4a00*/  @P3 LOP3.LUT R0, R0, 0x1, R5, 0x78, !PT ;  /* 0x0000000100003812 */ /* 0x000fe400078e7805 */
[----:B--2---:R-:W-:-:S04]  /*4a10*/  IADD3 R18, P4, R18, R10, RZ ;  /* 0x0000000a12127210 */ /* 0x004fc80007f9e0ff */
[----:B------:R-:W-:Y:S01]  /*4a20*/  ISETP.GE.U32.AND P1, PT, R18, UR4, PT ;  /* 0x0000000412007c0c */ /* 0x000fe2000bf26070 */
[----:B------:R-:W-:-:S05]  /*4a30*/  IMAD.X R17, R17, 0x1, R23, P4 ;  /* 0x0000000111117824 */ /* 0x000fca00020e0617 */
[----:B------:R-:W-:-:S13]  /*4a40*/  ISETP.GE.U32.AND.EX P1, PT, R17, UR5, PT, P1 ;  /* 0x0000000511007c0c */ /* 0x000fda000bf26110 */
[----:B------:R-:W-:Y:S05]  /*4a50*/  @P1 BRA `(.L_x_108) ;  /* 0x00000004005c1947 */ /* 0x000fea0003800000 */
[----:B------:R-:W0:Y:S01]  /*4a60*/  S2R R11, SR_CTAID.X ;  /* 0x00000000000b7919 */ /* 0x000e220000002500 */
[----:B------:R-:W-:Y:S01]  /*4a70*/  ULDC.64 UR4, c[0x0][0x628] ;  /* 0x00018a0000047ab9 */ /* 0x000fe20000000a00 */
[----:B------:R-:W1:Y:S01]  /*4a80*/  LDC R12, c[0x0][0x144] ;  /* 0x00005100ff0c7b82 */ /* 0x000e620000000800 */
[----:B------:R-:W-:Y:S01]  /*4a90*/  ISETP.NE.U32.AND P1, PT, RZ, UR4, PT ;  /* 0x00000004ff007c0c */ /* 0x000fe2000bf25070 */
[----:B------:R-:W2:Y:S01]  /*4aa0*/  S2R R9, SR_CTAID.Y ;  /* 0x0000000000097919 */ /* 0x000ea20000002600 */
[----:B------:R-:W-:Y:S01]  /*4ab0*/  ULDC UR6, c[0x0][0x150] ;  /* 0x0000540000067ab9 */ /* 0x000fe20000000800 */
[----:B------:R-:W-:Y:S01]  /*4ac0*/  ULDC UR7, c[0x0][0x630] ;  /* 0x00018c0000077ab9 */ /* 0x000fe20000000800 */
[----:B------:R-:W-:Y:S01]  /*4ad0*/  ISETP.NE.AND.EX P1, PT, RZ, UR5, PT, P1 ;  /* 0x00000005ff007c0c */ /* 0x000fe2000bf25310 */
[----:B------:R-:W-:Y:S01]  /*4ae0*/  IMAD.MOV.U32 R2, RZ, RZ, R18 ;  /* 0x000000ffff027224 */ /* 0x000fe200078e0012 */
[----:B0-----:R-:W-:-:S05]  /*4af0*/  I2FP.F32.U32 R3, R11 ;  /* 0x0000000b00037245 */ /* 0x001fca0000201000 */
[----:B------:R-:W-:Y:S01]  /*4b00*/  FMUL R14, R3, UR6 ;  /* 0x00000006030e7c20 */ /* 0x000fe20008400000 */
[----:B------:R-:W-:-:S05]  /*4b10*/  IMAD.MOV.U32 R3, RZ, RZ, R17 ;  /* 0x000000ffff037224 */ /* 0x000fca00078e0011 */
[----:B--2---:R-:W-:Y:S05]  /*4b20*/  @!P1 BRA `(.L_x_109) ;  /* 0x0000000000289947 */ /* 0x004fea0003800000 */
[----:B------:R-:W-:Y:S02]  /*4b30*/  ULDC UR6, c[0x0][0x634] ;  /* 0x00018d0000067ab9 */ /* 0x000fe40000000800 */
[----:B------:R-:W-:-:S05]  /*4b40*/  IADD3 R3, P1, R18, UR6, RZ ;  /* 0x0000000612037c10 */ /* 0x000fca000ff3e0ff */
[----:B------:R-:W-:-:S04]  /*4b50*/  IMAD.X R13, RZ, RZ, R17, P1 ;  /* 0x000000ffff0d7224 */ /* 0x000fc800008e0611 */
[----:B------:R-:W-:-:S04]  /*4b60*/  IMAD.WIDE.U32 R4, R13, UR4, RZ ;  /* 0x000000040d047c25 */ /* 0x000fc8000f8e00ff */
[----:B------:R-:W-:-:S04]  /*4b70*/  IMAD.WIDE.U32 R4, P1, R3, UR5, R4 ;  /* 0x0000000503047c25 */ /* 0x000fc8000f820004 */
[----:B------:R-:W-:-:S04]  /*4b80*/  IMAD.WIDE.U32 R2, R3, UR4, RZ ;  /* 0x0000000403027c25 */ /* 0x000fc8000f8e00ff */
[----:B------:R-:W-:Y:S01]  /*4b90*/  IMAD.MOV.U32 R2, RZ, RZ, R5 ;  /* 0x000000ffff027224 */ /* 0x000fe200078e0005 */
[----:B------:R-:W-:Y:S01]  /*4ba0*/  IADD3 RZ, P3, R3, R4, RZ ;  /* 0x0000000403ff7210 */ /* 0x000fe20007f7e0ff */
[----:B------:R-:W-:-:S04]  /*4bb0*/  IMAD.X R3, RZ, RZ, RZ, P1 ;  /* 0x000000ffff037224 */ /* 0x000fc800008e06ff */
[----:B------:R-:W-:-:S08]  /*4bc0*/  IMAD.WIDE.U32.X R2, R13, UR5, R2, P3 ;  /* 0x000000050d027c25 */ /* 0x000fd000098e0402 */
.L_x_109:
[--C-:B------:R-:W-:Y:S01]  /*4bd0*/  SHF.R.U64 R10, R2, UR7, R3.reuse ;  /* 0x00000007020a7c19 */ /* 0x100fe20008001203 */
[----:B------:R-:W0:Y:S01]  /*4be0*/  F2I.U32.TRUNC.NTZ R14, R14 ;  /* 0x0000000e000e7305 */ /* 0x000e22000020f000 */
[----:B------:R-:W-:Y:S01]  /*4bf0*/  SHF.R.U32.HI R2, RZ, UR7, R3 ;  /* 0x00000007ff027c19 */ /* 0x000fe20008011603 */
[----:B------:R-:W-:Y:S01]  /*4c00*/  ULDC.64 UR4, c[0x0][0x620] ;  /* 0x0001880000047ab9 */ /* 0x000fe20000000a00 */
[----:B------:R-:W-:Y:S01]  /*4c10*/  IADD3 R5, P1, RZ, -R10, RZ ;  /* 0x8000000aff057210 */ /* 0x000fe20007f3e0ff */
[----:B------:R-:W-:Y:S01]  /*4c20*/  IMAD.MOV.U32 R3, RZ, RZ, R17 ;  /* 0x000000ffff037224 */ /* 0x000fe200078e0011 */
[----:B------:R-:W-:-:S03]  /*4c30*/  ULDC.64 UR6, c[0x0][0x640] ;  /* 0x0001900000067ab9 */ /* 0x000fc60000000a00 */
[----:B------:R-:W-:Y:S01]  /*4c40*/  IMAD.X R2, RZ, RZ, ~R2, P1 ;  /* 0x000000ffff027224 */ /* 0x000fe200008e0e02 */
[----:B------:R-:W-:-:S03]  /*4c50*/  ISETP.NE.U32.AND P1, PT, RZ, UR6, PT ;  /* 0x00000006ff007c0c */ /* 0x000fc6000bf25070 */
[----:B------:R-:W-:Y:S01]  /*4c60*/  IMAD R4, R2, UR4, RZ ;  /* 0x0000000402047c24 */ /* 0x000fe2000f8e02ff */
[----:B------:R-:W-:Y:S01]  /*4c70*/  ISETP.NE.AND.EX P1, PT, RZ, UR7, PT, P1 ;  /* 0x00000007ff007c0c */ /* 0x000fe2000bf25310 */
[----:B------:R-:W-:-:S04]  /*4c80*/  IMAD.MOV.U32 R2, RZ, RZ, R18 ;  /* 0x000000ffff027224 */ /* 0x000fc800078e0012 */
[----:B------:R-:W-:Y:S01]  /*4c90*/  IMAD.WIDE.U32 R2, R5, UR4, R2 ;  /* 0x0000000405027c25 */ /* 0x000fe2000f8e0002 */
[----:B------:R-:W-:-:S03]  /*4ca0*/  ULDC UR4, c[0x0][0x618] ;  /* 0x0001860000047ab9 */ /* 0x000fc60000000800 */
[----:B------:R-:W-:Y:S01]  /*4cb0*/  IMAD R5, R5, UR5, R4 ;  /* 0x0000000505057c24 */ /* 0x000fe2000f8e0204 */
[----:B------:R-:W-:Y:S01]  /*4cc0*/  ULDC UR5, c[0x0][0x154] ;  /* 0x0000550000057ab9 */ /* 0x000fe20000000800 */
[----:B0-----:R-:W-:Y:S02]  /*4cd0*/  IMAD.MOV R4, RZ, RZ, -R14 ;  /* 0x000000ffff047224 */ /* 0x001fe400078e0a0e */
[----:B------:R-:W0:Y:S01]  /*4ce0*/  LDC R14, c[0x0][0x148] ;  /* 0x00005200ff0e7b82 */ /* 0x000e220000000800 */
[----:B------:R-:W-:Y:S02]  /*4cf0*/  IMAD.IADD R3, R3, 0x1, R5 ;  /* 0x0000000103037824 */ /* 0x000fe400078e0205 */
[----:B-1----:R-:W-:Y:S01]  /*4d00*/  IMAD R11, R12, R4, R11 ;  /* 0x000000040c0b7224 */ /* 0x002fe200078e020b */
[----:B------:R-:W-:Y:S02]  /*4d10*/  I2FP.F32.U32 R4, R9 ;  /* 0x0000000900047245 */ /* 0x000fe40000201000 */
[----:B------:R-:W-:-:S02]  /*4d20*/  SHF.R.U64 R12, R2, UR4, R3 ;  /* 0x00000004020c7c19 */ /* 0x000fc40008001203 */
[----:B------:R-:W-:Y:S01]  /*4d30*/  SHF.R.U32.HI R3, RZ, UR4, R3 ;  /* 0x00000004ff037c19 */ /* 0x000fe20008011603 */
[----:B------:R-:W-:Y:S01]  /*4d40*/  FMUL R4, R4, UR5 ;  /* 0x0000000504047c20 */ /* 0x000fe20008400000 */
[----:B------:R-:W-:Y:S02]  /*4d50*/  ULDC UR4, c[0x0][0x608] ;  /* 0x0001820000047ab9 */ /* 0x000fe40000000800 */
[--C-:B------:R-:W-:Y:S01]  /*4d60*/  SHF.R.U64 R15, R12, UR4, R3.reuse ;  /* 0x000000040c0f7c19 */ /* 0x100fe20008001203 */
[----:B------:R1:W2:Y:S01]  /*4d70*/  F2I.U32.TRUNC.NTZ R20, R4 ;  /* 0x0000000400147305 */ /* 0x0002a2000020f000 */
[----:B------:R-:W-:Y:S01]  /*4d80*/  SHF.R.U32.HI R2, RZ, UR4, R3 ;  /* 0x00000004ff027c19 */ /* 0x000fe20008011603 */
[----:B------:R-:W-:-:S03]  /*4d90*/  ULDC UR4, c[0x0][0x658] ;  /* 0x0001960000047ab9 */ /* 0x000fc60000000800 */
[--C-:B------:R-:W-:Y:S02]  /*4da0*/  SHF.R.U64 R13, R15, UR4, R2.reuse ;  /* 0x000000040f0d7c19 */ /* 0x100fe40008001202 */
[----:B------:R-:W-:-:S03]  /*4db0*/  SHF.R.U32.HI R19, RZ, UR4, R2 ;  /* 0x00000004ff137c19 */ /* 0x000fc60008011602 */
[----:B------:R-:W-:Y:S02]  /*4dc0*/  IMAD.MOV.U32 R2, RZ, RZ, R13 ;  /* 0x000000ffff027224 */ /* 0x000fe400078e000d */
[----:B------:R-:W-:Y:S01]  /*4dd0*/  IMAD.MOV.U32 R3, RZ, RZ, R19 ;  /* 0x000000ffff037224 */ /* 0x000fe200078e0013 */
[----:B-1----:R-:W-:Y:S06]  /*4de0*/  @!P1 BRA `(.L_x_110) ;  /* 0x0000000000289947 */ /* 0x002fec0003800000 */
        /* <DEDUP_REMOVED lines=10> */
.L_x_110:
[----:B------:R-:W1:Y:S01]  /*4e90*/  LDC R4, c[0x0][0x65c] ;  /* 0x00019700ff047b82 */ /* 0x000e620000000800 */
[----:B------:R-:W-:Y:S01]  /*4ea0*/  ULDC UR4, c[0x0][0x648] ;  /* 0x0001920000047ab9 */ /* 0x000fe20000000800 */
[----:B------:R-:W-:Y:S01]  /*4eb0*/  LOP3.LUT R15, R15, UR16, RZ, 0xc0, !PT ;  /* 0x000000100f0f7c12 */ /* 0x000fe2000f8ec0ff */
[----:B--2---:R-:W-:Y:S01]  /*4ec0*/  IMAD.MOV R20, RZ, RZ, -R20 ;  /* 0x000000ffff147224 */ /* 0x004fe200078e0a14 */
[----:B------:R-:W-:Y:S01]  /*4ed0*/  SHF.R.U64 R2, R2, UR4, R3 ;  /* 0x0000000402027c19 */ /* 0x000fe20008001203 */
[----:B------:R-:W-:Y:S01]  /*4ee0*/  ULDC UR4, c[0x0][0x638] ;  /* 0x00018e0000047ab9 */ /* 0x000fe20000000800 */
[----:B------:R-:W-:Y:S01]  /*4ef0*/  LOP3.LUT R12, R12, UR15, RZ, 0xc0, !PT ;  /* 0x0000000f0c0c7c12 */ /* 0x000fe2000f8ec0ff */
[----:B------:R-:W-:Y:S01]  /*4f00*/  ULDC UR5, c[0x0][0x610] ;  /* 0x0001840000057ab9 */ /* 0x000fe20000000800 */
[----:B------:R-:W-:Y:S01]  /*4f10*/  IMAD.MOV.U32 R3, RZ, RZ, 0x1 ;  /* 0x00000001ff037424 */ /* 0x000fe200078e00ff */
[----:B-1----:R-:W-:Y:S01]  /*4f20*/  ISETP.NE.AND P1, PT, R4, 0x1, PT ;  /* 0x000000010400780c */ /* 0x002fe20003f25270 */
[----:B------:R-:W-:-:S02]  /*4f30*/  IMAD.MOV R4, RZ, RZ, -R2 ;  /* 0x000000ffff047224 */ /* 0x000fc400078e0a02 */
[----:B------:R-:W-:Y:S02]  /*4f40*/  IMAD R2, R2, UR17, R15 ;  /* 0x0000001102027c24 */ /* 0x000fe4000f8e020f */
[----:B------:R-:W-:Y:S01]  /*4f50*/  IMAD R13, R4, UR4, R13 ;  /* 0x00000004040d7c24 */ /* 0x000fe2000f8e020d */
[----:B------:R-:W-:-:S07]  /*4f60*/  ULDC UR4, c[0x0][0x600] ;  /* 0x0001800000047ab9 */ /* 0x000fce0000000800 */
[----:B0-----:R-:W-:-:S04]  /*4f70*/  @P1 IMAD R11, R14, R20, R9 ;  /* 0x000000140e0b1224 */ /* 0x001fc800078e0209 */
[----:B------:R-:W-:Y:S02]  /*4f80*/  IMAD R11, R2, UR5, R11 ;  /* 0x00000005020b7c24 */ /* 0x000fe4000f8e020b */
[----:B------:R-:W-:-:S05]  /*4f90*/  IMAD R2, R13, UR4, R12 ;  /* 0x000000040d027c24 */ /* 0x000fca000f8e020c */
[----:B------:R-:W-:Y:S02]  /*4fa0*/  SEL R22, R2, R11, !P1 ;  /* 0x0000000b02167207 */ /* 0x000fe40004800000 */
[----:B------:R-:W-:Y:S01]  /*4fb0*/  SEL R19, R11, R2, !P1 ;  /* 0x000000020b137207 */ /* 0x000fe20004800000 */
[----:B------:R-:W-:-:S07]  /*4fc0*/  IMAD.MOV.U32 R2, RZ, RZ, R10 ;  /* 0x000000ffff027224 */ /* 0x000fce00078e000a */
.L_x_108:
[----:B------:R-:W-:Y:S05]  /*4fd0*/  BSYNC B1 ;  /* 0x0000000000017941 */ /* 0x000fea0003800000 */
.L_x_107:
[----:B------:R-:W-:-:S13]  /*4fe0*/  LOP3.LUT P1, RZ, R3, 0xff, RZ, 0xc0, !PT ;  /* 0x000000ff03ff7812 */ /* 0x000fda000782c0ff */
[----:B------:R-:W-:Y:S05]  /*4ff0*/  @P1 BRA `(.L_x_111) ;  /* 0xfffffff400381947 */ /* 0x000fea000383ffff */
[----:B------:R-:W-:Y:S05]  /*5000*/  BSYNC B0 ;  /* 0x0000000000007941 */ /* 0x000fea0003800000 */
.L_x_99:
[----:B------:R-:W-:-:S03]  /*5010*/  UMOV UR4, 0xffffffff ;  /* 0xffffffff00047882 */ /* 0x000fc60000000000 */
[----:B------:R-:W-:Y:S05]  /*5020*/  BRA.DIV UR4, `(.L_x_112) ;  /* 0x00000006041c7947 */ /* 0x000fea000b800000 */
[----:B------:R-:W-:-:S13]  /*5030*/  ELECT P6, URZ, PT ;  /* 0x00000000003f782f */ /* 0x000fda00038c0000 */
.L_x_127:
[----:B------:R-:W-:Y:S04]  /*5040*/  BSSY B0, `(.L_x_113) ;  /* 0x0000022000007945 */ /* 0x000fe80003800000 */
[----:B------:R-:W-:Y:S05]  /*5050*/  @!P6 BRA `(.L_x_114) ;  /* 0x000000000080e947 */ /* 0x000fea0003800000 */
[----:B------:R-:W-:-:S04]  /*5060*/  LOP3.LUT R16, R16, 0x2, RZ, 0xfc, !PT ;  /* 0x0000000210107812 */ /* 0x000fc800078efcff */
[----:B------:R-:W-:-:S13]  /*5070*/  ISETP.NE.AND P0, PT, R16, 0x3, PT ;  /* 0x000000031000780c */ /* 0x000fda0003f05270 */
[----:B------:R-:W-:Y:S05]  /*5080*/  @!P0 BRA `(.L_x_115) ;  /* 0x0000000000048947 */ /* 0x000fea0003800000 */
[----:B------:R-:W-:Y:S01]  /*5090*/  BPT.TRAP 0x1 ;  /* 0x000000040000795c */ /* 0x000fe20000300000 */
.L_x_115:
[----:B------:R-:W0:Y:S01]  /*50a0*/  S2R R3, SR_CgaCtaId ;  /* 0x0000000000037919 */ /* 0x000e220000008800 */
[----:B------:R-:W-:Y:S02]  /*50b0*/  MOV R2, 0x400 ;  /* 0x0000040000027802 */ /* 0x000fe40000000f00 */
[----:B------:R-:W-:Y:S02]  /*50c0*/  SHF.L.U32 R4, R0, 0x1f, RZ ;  /* 0x0000001f00047819 */ /* 0x000fe400000006ff */
[----:B0-----:R-:W-:-:S05]  /*50d0*/  LEA R2, R3, R2, 0x18 ;  /* 0x0000000203027211 */ /* 0x001fca00078ec0ff */
[----:B------:R-:W-:-:S04]  /*50e0*/  VIADD R2, R2, 0x18 ;  /* 0x0000001802027836 */ /* 0x000fc80000000000 */
[C---:B------:R-:W-:Y:S02]  /*50f0*/  IMAD R9, R7.reuse, 0x8, R2 ;  /* 0x0000000807097824 */ /* 0x040fe400078e0202 */
[----:B------:R-:W-:Y:S02]  /*5100*/  VIADD R7, R7, 0x1 ;  /* 0x0000000107077836 */ /* 0x000fe40000000000 */
[----:B------:R-:W0:Y:S03]  /*5110*/  SYNCS.PHASECHK.TRANS64.TRYWAIT P0, [R9+URZ], R4 ;  /* 0x00000004090075a7 */ /* 0x000e26000800017f */
[----:B------:R-:W-:-:S04]  /*5120*/  ISETP.NE.AND P1, PT, R7, 0x3, PT ;  /* 0x000000030700780c */ /* 0x000fc80003f25270 */
[----:B------:R-:W-:Y:S02]  /*5130*/  SEL R3, RZ, 0x1, P1 ;  /* 0x00000001ff037807 */ /* 0x000fe40000800000 */
[----:B------:R-:W-:Y:S02]  /*5140*/  SEL R7, R7, RZ, P1 ;  /* 0x000000ff07077207 */ /* 0x000fe40000800000 */
[----:B------:R-:W-:-:S03]  /*5150*/  LOP3.LUT R11, R0, R3, RZ, 0x3c, !PT ;  /* 0x00000003000b7212 */ /* 0x000fc600078e3cff */
[----:B------:R-:W-:Y:S01]  /*5160*/  IMAD R6, R7, 0x8, R2 ;  /* 0x0000000807067824 */ /* 0x000fe200078e0202 */
[----:B------:R-:W-:Y:S01]  /*5170*/  SHF.L.U32 R5, R11, 0x1f, RZ ;  /* 0x0000001f0b057819 */ /* 0x000fe200000006ff */
[----:B0-----:R-:W-:Y:S06]  /*5180*/  @!P0 BRA `(.L_x_116) ;  /* 0x0000000000e48947 */ /* 0x001fec0003800000 */
.L_x_128:
[----:B------:R-:W1:Y:S01]  /*5190*/  SYNCS.PHASECHK.TRANS64.TRYWAIT P0, [R6+URZ], R5 ;  /* 0x00000005060075a7 */ /* 0x000e62000800017f */
[----:B------:R-:W-:-:S05]  /*51a0*/  VIADD R0, R7, 0x1 ;  /* 0x0000000107007836 */ /* 0x000fca0000000000 */
[----:B------:R-:W-:-:S04]  /*51b0*/  ISETP.NE.AND P1, PT, R0, 0x3, PT ;  /* 0x000000030000780c */ /* 0x000fc80003f25270 */
[----:B0-----:R-:W-:Y:S02]  /*51c0*/  SEL R4, RZ, 0x1, P1 ;  /* 0x00000001ff047807 */ /* 0x001fe40000800000 */
[----:B------:R-:W-:Y:S02]  /*51d0*/  SEL R3, R0, RZ, P1 ;  /* 0x000000ff00037207 */ /* 0x000fe40000800000 */
[----:B------:R-:W-:Y:S01]  /*51e0*/  LOP3.LUT R0, R11, R4, RZ, 0x3c, !PT ;  /* 0x000000040b007212 */ /* 0x000fe200078e3cff */
[----:B-1----:R-:W-:Y:S06]  /*51f0*/  @!P0 BRA `(.L_x_117) ;  /* 0x0000000000dc8947 */ /* 0x002fec0003800000 */
.L_x_129:
[----:B------:R-:W-:Y:S01]  /*5200*/  IMAD R3, R3, 0x8, R2 ;  /* 0x0000000803037824 */ /* 0x000fe200078e0202 */
[----:B------:R-:W-:-:S07]  /*5210*/  SHF.L.U32 R0, R0, 0x1f, RZ ;  /* 0x0000001f00007819 */ /* 0x000fce00000006ff */
.L_x_118:
[----:B-1----:R1:W2:Y:S02]  /*5220*/  SYNCS.PHASECHK.TRANS64.TRYWAIT P0, [R3+URZ], R0 ;  /* 0x00000000030075a7 */ /* 0x0022a4000800017f */
[----:B--2---:R-:W-:Y:S05]  /*5230*/  @!P0 NANOSLEEP.SYNCS 0x989680 ;  /* 0x009896800000895d */ /* 0x004fea0003900000 */
[----:B------:R-:W2:Y:S02]  /*5240*/  @!P0 SYNCS.PHASECHK.TRANS64 P0, [R3+URZ], R0 ;  /* 0x00000000030085a7 */ /* 0x000ea4000800007f */
[----:B--2---:R-:W-:Y:S05]  /*5250*/  @!P0 BRA `(.L_x_118) ;  /* 0xfffffffc00f08947 */ /* 0x004fea000383ffff */
.L_x_114:
[----:B------:R-:W-:Y:S05]  /*5260*/  BSYNC B0 ;  /* 0x0000000000007941 */ /* 0x000fea0003800000 */
.L_x_113:
[----:B------:R-:W-:Y:S05]  /*5270*/  EXIT ;  /* 0x000000000000794d */ /* 0x000fea0003800000 */
.L_x_15:
[----:B-1----:R1:W2:Y:S02]  /*5280*/  SYNCS.PHASECHK.TRANS64.TRYWAIT P0, [R63+URZ], R0 ;  /* 0x000000003f0075a7 */ /* 0x0022a4000800017f */
[----:B--2---:R-:W-:Y:S05]  /*5290*/  @!P0 NANOSLEEP.SYNCS 0x989680 ;  /* 0x009896800000895d */ /* 0x004fea0003900000 */
[----:B------:R-:W2:Y:S02]  /*52a0*/  @!P0 SYNCS.PHASECHK.TRANS64 P0, [R63+URZ], R0 ;  /* 0x000000003f0085a7 */ /* 0x000ea4000800007f */
[----:B--2---:R-:W-:Y:S05]  /*52b0*/  @!P0 BRA `(.L_x_15) ;  /* 0xfffffffc00f08947 */ /* 0x004fea000383ffff */
[----:B------:R-:W-:Y:S05]  /*52c0*/  BRA `(.L_x_119) ;  /* 0xffffffc000847947 */ /* 0x000fea000383ffff */
.L_x_20:
[----:B--2---:R2:W3:Y:S02]  /*52d0*/  SYNCS.PHASECHK.TRANS64.TRYWAIT P1, [R3+URZ], R0 ;  /* 0x00000000030075a7 */ /* 0x0044e4000802017f */
[----:B---3--:R-:W-:Y:S05]  /*52e0*/  @!P1 NANOSLEEP.SYNCS 0x989680 ;  /* 0x009896800000995d */ /* 0x008fea0003900000 */
[----:B------:R-:W3:Y:S02]  /*52f0*/  @!P1 SYNCS.PHASECHK.TRANS64 P1, [R3+URZ], R0 ;  /* 0x00000000030095a7 */ /* 0x000ee4000802007f */
[----:B---3--:R-:W-:Y:S05]  /*5300*/  @!P1 BRA `(.L_x_20) ;  /* 0xfffffffc00f09947 */ /* 0x008fea000383ffff */
[----:B------:R-:W-:Y:S05]  /*5310*/  BRA `(.L_x_19) ;  /* 0xffffffc000e87947 */ /* 0x000fea000383ffff */
.L_x_25:
[----:B--2---:R-:W-:-:S04]  /*5320*/  IMAD.U32 R4, RZ, RZ, UR4 ;  /* 0x00000004ff047e24 */ /* 0x004fc8000f8e00ff */
[----:B------:R2:W3:Y:S03]  /*5330*/  SYNCS.PHASECHK.TRANS64.TRYWAIT P1, [R4+URZ], R3 ;  /* 0x00000003040075a7 */ /* 0x0004e6000802017f */
[----:B---3--:R-:W-:Y:S05]  /*5340*/  @!P1 NANOSLEEP.SYNCS 0x989680 ;  /* 0x009896800000995d */ /* 0x008fea0003900000 */
[----:B------:R-:W3:Y:S02]  /*5350*/  @!P1 SYNCS.PHASECHK.TRANS64 P1, [R4+URZ], R3 ;  /* 0x00000003040095a7 */ /* 0x000ee4000802007f */
[----:B---3--:R-:W-:Y:S05]  /*5360*/  @!P1 BRA `(.L_x_25) ;  /* 0xfffffffc00ec9947 */ /* 0x008fea000383ffff */
[----:B------:R-:W-:Y:S05]  /*5370*/  BRA `(.L_x_24) ;  /* 0xffffffc400a07947 */ /* 0x000fea000383ffff */
.L_x_31:
[----:B---3--:R3:W4:Y:S02]  /*5380*/  SYNCS.PHASECHK.TRANS64.TRYWAIT P0, [R63+URZ+0x10], R0 ;  /* 0x000010003f0075a7 */ /* 0x008724000800017f */
[----:B----4-:R-:W-:Y:S05]  /*5390*/  @!P0 NANOSLEEP.SYNCS 0x989680 ;  /* 0x009896800000895d */ /* 0x010fea0003900000 */
[----:B------:R-:W4:Y:S02]  /*53a0*/  @!P0 SYNCS.PHASECHK.TRANS64 P0, [R63+URZ+0x10], R0 ;  /* 0x000010003f0085a7 */ /* 0x000f24000800007f */
[----:B----4-:R-:W-:Y:S05]  /*53b0*/  @!P0 BRA `(.L_x_31) ;  /* 0xfffffffc00f08947 */ /* 0x010fea000383ffff */
[----:B------:R-:W-:Y:S05]  /*53c0*/  BRA `(.L_x_120) ;  /* 0xffffffc800d87947 */ /* 0x000fea000383ffff */
.L_x_100:
[----:B------:R-:W-:Y:S01]  /*53d0*/  BSSY B1, `(.L_x_121) ;  /* 0x0000006000017945 */ /* 0x000fe20003800000 */
[----:B------:R-:W-:-:S07]  /*53e0*/  IMAD.MOV.U32 R15, RZ, RZ, -0x1 ;  /* 0xffffffffff0f7424 */ /* 0x000fce00078e00ff */
[----:B-----5:R-:W-:Y:S05]  /*53f0*/  WARPSYNC.COLLECTIVE R15, `(.L_x_122) ;  /* 0x000000000f0c7348 */ /* 0x020fea0003c00000 */
[----:B------:R-:W-:Y:S02]  /*5400*/  ELECT P6, UR62, PT ;  /* 0x00000000003e782f */ /* 0x000fe400038c0000 */
[----:B------:R-:W-:Y:S01]  /*5410*/  MOV R14, UR62 ;  /* 0x0000003e000e7c02 */ /* 0x000fe20008000f00 */
[----:B-----5:R-:W-:Y:S10]  /*5420*/  ENDCOLLECTIVE ;  /* 0x000000000000791b */ /* 0x020ff40003800000 */
.L_x_122:
[----:B------:R-:W-:Y:S05]  /*5430*/  BSYNC B1 ;  /* 0x0000000000017941 */ /* 0x000fea0003800000 */
.L_x_121:
[----:B------:R-:W-:Y:S05]  /*5440*/  BRA `(.L_x_123) ;  /* 0xfffffff000307947 */ /* 0x000fea000383ffff */
.L_x_103:
[----:B0-----:R0:W1:Y:S02]  /*5450*/  SYNCS.PHASECHK.TRANS64.TRYWAIT P1, [R10+URZ+0x18], R5 ;  /* 0x000018050a0075a7 */ /* 0x001064000802017f */
[----:B-1----:R-:W-:Y:S05]  /*5460*/  @!P1 NANOSLEEP.SYNCS 0x989680 ;  /* 0x009896800000995d */ /* 0x002fea0003900000 */
[----:B------:R-:W1:Y:S02]  /*5470*/  @!P1 SYNCS.PHASECHK.TRANS64 P1, [R10+URZ+0x18], R5 ;  /* 0x000018050a0095a7 */ /* 0x000e64000802007f */
[----:B-1----:R-:W-:Y:S05]  /*5480*/  @!P1 BRA `(.L_x_103) ;  /* 0xfffffffc00f09947 */ /* 0x002fea000383ffff */
[----:B------:R-:W-:Y:S05]  /*5490*/  BRA `(.L_x_124) ;  /* 0xfffffff000647947 */ /* 0x000fea000383ffff */
.L_x_112:
[----:B------:R-:W-:Y:S01]  /*54a0*/  BSSY B0, `(.L_x_125) ;  /* 0x0000006000007945 */ /* 0x000fe20003800000 */
[----:B------:R-:W-:-:S07]  /*54b0*/  IMAD.MOV.U32 R15, RZ, RZ, -0x1 ;  /* 0xffffffffff0f7424 */ /* 0x000fce00078e00ff */
[----:B-----5:R-:W-:Y:S05]  /*54c0*/  WARPSYNC.COLLECTIVE R15, `(.L_x_126) ;  /* 0x000000000f0c7348 */ /* 0x020fea0003c00000 */
[----:B------:R-:W-:Y:S02]  /*54d0*/  ELECT P6, UR62, PT ;  /* 0x00000000003e782f */ /* 0x000fe400038c0000 */
[----:B------:R-:W-:Y:S01]  /*54e0*/  MOV R14, UR62 ;  /* 0x0000003e000e7c02 */ /* 0x000fe20008000f00 */
[----:B-----5:R-:W-:Y:S10]  /*54f0*/  ENDCOLLECTIVE ;  /* 0x000000000000791b */ /* 0x020ff40003800000 */
.L_x_126:
[----:B------:R-:W-:Y:S05]  /*5500*/  BSYNC B0 ;  /* 0x0000000000007941 */ /* 0x000fea0003800000 */
.L_x_125:
[----:B------:R-:W-:Y:S05]  /*5510*/  BRA `(.L_x_127) ;  /* 0xfffffff800c87947 */ /* 0x000fea000383ffff */
.L_x_116:
[----:B0-----:R0:W1:Y:S02]  /*5520*/  SYNCS.PHASECHK.TRANS64.TRYWAIT P0, [R9+URZ], R4 ;  /* 0x00000004090075a7 */ /* 0x001064000800017f */
[----:B-1----:R-:W-:Y:S05]  /*5530*/  @!P0 NANOSLEEP.SYNCS 0x989680 ;  /* 0x009896800000895d */ /* 0x002fea0003900000 */
[----:B------:R-:W1:Y:S02]  /*5540*/  @!P0 SYNCS.PHASECHK.TRANS64 P0, [R9+URZ], R4 ;  /* 0x00000004090085a7 */ /* 0x000e64000800007f */
[----:B-1----:R-:W-:Y:S05]  /*5550*/  @!P0 BRA `(.L_x_116) ;  /* 0xfffffffc00f08947 */ /* 0x002fea000383ffff */
[----:B------:R-:W-:Y:S05]  /*5560*/  BRA `(.L_x_128) ;  /* 0xfffffffc00087947 */ /* 0x000fea000383ffff */
.L_x_117:
[----:B0-----:R0:W1:Y:S02]  /*5570*/  SYNCS.PHASECHK.TRANS64.TRYWAIT P0, [R6+URZ], R5 ;  /* 0x00000005060075a7 */ /* 0x001064000800017f */
[----:B-1----:R-:W-:Y:S05]  /*5580*/  @!P0 NANOSLEEP.SYNCS 0x989680 ;  /* 0x009896800000895d */ /* 0x002fea0003900000 */
[----:B------:R-:W1:Y:S02]  /*5590*/  @!P0 SYNCS.PHASECHK.TRANS64 P0, [R6+URZ], R5 ;  /* 0x00000005060085a7 */ /* 0x000e64000800007f */
[----:B-1----:R-:W-:Y:S05]  /*55a0*/  @!P0 BRA `(.L_x_117) ;  /* 0xfffffffc00f08947 */ /* 0x002fea000383ffff */
[----:B------:R-:W-:Y:S05]  /*55b0*/  BRA `(.L_x_129) ;  /* 0xfffffffc00107947 */ /* 0x000fea000383ffff */
.L_x_130:
[----:B------:R-:W-:-:S00]  /*55c0*/  BRA `(.L_x_130) ;  /* 0xfffffffc00fc7947 */ /* 0x000fc0000383ffff */
[----:B------:R-:W-:-:S00]  /*55d0*/  NOP ;  /* 0x0000000000007918 */ /* 0x000fc00000000000 */
        /* <DEDUP_REMOVED lines=10> */
.L_x_131:


//--------------------- .nv.global.init           --------------------------
	.section	.nv.global.init,"aw",@progbits
.nv.global.init:
	.type		$str$22,@object
	.size		$str$22,($str$23 - $str$22)
$str$22:
        /*0000*/ 	.byte	0x6b, 0x5f, 0x74, 0x69, 0x6c, 0x65, 0x5f, 0x63, 0x6f, 0x75, 0x6e, 0x74, 0x20, 0x3e, 0x3d, 0x20
        /*0010*/ 	.byte	0x31, 0x00
	.type		$str$23,@object
	.size		$str$23,(__unnamed_1 - $str$23)
$str$23:
        /*0012*/ 	.byte	0x2f, 0x74, 0x6d, 0x70, 0x2f, 0x63, 0x75, 0x74, 0x6c, 0x61, 0x73, 0x73, 0x5f, 0x73, 0x77, 0x65
        /*0022*/ 	.byte	0x65, 0x70, 0x5f, 0x73, 0x72, 0x63, 0x2f, 0x69, 0x6e, 0x63, 0x6c, 0x75, 0x64, 0x65, 0x2f, 0x63
        /*0032*/ 	.byte	0x75, 0x74, 0x6c, 0x61, 0x73, 0x73, 0x2f, 0x67, 0x65, 0x6d, 0x6d, 0x2f, 0x63, 0x6f, 0x6c, 0x6c
        /*0042*/ 	.byte	0x65, 0x63, 0x74, 0x69, 0x76, 0x65, 0x2f, 0x73, 0x6d, 0x39, 0x30, 0x5f, 0x6d, 0x6d, 0x61, 0x5f
        /*0052*/ 	.byte	0x74, 0x6d, 0x61, 0x5f, 0x67, 0x6d, 0x6d, 0x61, 0x5f, 0x73, 0x73, 0x5f, 0x77, 0x61, 0x72, 0x70
        /*0062*/ 	.byte	0x73, 0x70, 0x65, 0x63, 0x69, 0x61, 0x6c, 0x69, 0x7a, 0x65, 0x64, 0x2e, 0x68, 0x70, 0x70, 0x00
	.type		__unnamed_1,@object
	.size		__unnamed_1,(.L_0 - __unnamed_1)
__unnamed_1:
        /*0072*/ 	.byte	0x76, 0x6f, 0x69, 0x64, 0x20, 0x63, 0x75, 0x74, 0x6c, 0x61, 0x73, 0x73, 0x3a, 0x3a, 0x67, 0x65
        /* <DEDUP_REMOVED lines=174> */
        /*0b62*/ 	.byte	0x3a, 0x3a, 0x69, 0x64, 0x65, 0x6e, 0x74, 0x69, 0x74, 0x79, 0x5d, 0x00
.L_0:


//--------------------- .nv.shared._ZN7cutlass13device_kernelINS_4gemm6kernel13GemmUniversalIN4cute5tupleIJiiiiEEENS1_10collective13CollectiveMmaINS1_34MainloopSm90TmaGmmaWarpSpecializedILi3ENS5_IJNS4_1CILi1EEESB_SB_EEENS1_32KernelTmaWarpSpecializedPingpongEEENS5_IJNSA_ILi64EEESF_NSA_ILi32EEEEEEfNS5_IJlSB_lEEEfSI_NS4_8TiledMMAINS4_8MMA_AtomIJNS4_4SM904GMMA29MMA_64x64x8_F32TF32TF32_SS_TNILNSM_7ScaleInE1ELSO_1EEEEEENS4_6LayoutISC_NS5_IJNSA_ILi0EEESS_SS_EEEEENS5_IJNS4_10UnderscoreESV_SV_EEEEENS4_13SM90_TMA_LOADENS4_14ComposedLayoutINS4_7SwizzleILi3ELi4ELi3EEENS4_18smem_ptr_flag_bitsILi32EEENSR_INS5_IJNSA_ILi8EEESG_EEENS5_IJSG_SB_EEEEEEEvNS4_8identityESY_S18_vS19_EENS_8epilogue10collective6detail29Sm90TmaWarpSpecializedAdapterINS1C_15DefaultEpilogueIfSI_SI_NS1B_6thread17LinearCombinationIfLi1EffLNS1G_9ScaleType4KindE0ELNS_15FloatRoundStyleE2EfEENS1_15EpilogueDefaultEEEEEvvEEEEvNT_6ParamsE --------------------------
	.section	.nv.shared._ZN7cutlass13device_kernelINS_4gemm6kernel13GemmUniversalIN4cute5tupleIJiiiiEEENS1_10collective13CollectiveMmaINS1_34MainloopSm90TmaGmmaWarpSpecializedILi3ENS5_IJNS4_1CILi1EEESB_SB_EEENS1_32KernelTmaWarpSpecializedPingpongEEENS5_IJNSA_ILi64EEESF_NSA_ILi32EEEEEEfNS5_IJlSB_lEEEfSI_NS4_8TiledMMAINS4_8MMA_AtomIJNS4_4SM904GMMA29MMA_64x64x8_F32TF32TF32_SS_TNILNSM_7ScaleInE1ELSO_1EEEEEENS4_6LayoutISC_NS5_IJNSA_ILi0EEESS_SS_EEEEENS5_IJNS4_10UnderscoreESV_SV_EEEEENS4_13SM90_TMA_LOADENS4_14ComposedLayoutINS4_7SwizzleILi3ELi4ELi3EEENS4_18smem_ptr_flag_bitsILi32EEENSR_INS5_IJNSA_ILi8EEESG_EEENS5_IJSG_SB_EEEEEEEvNS4_8identityESY_S18_vS19_EENS_8epilogue10collective6detail29Sm90TmaWarpSpecializedAdapterINS1C_15DefaultEpilogueIfSI_SI_NS1B_6thread17LinearCombinationIfLi1EffLNS1G_9ScaleType4KindE0ELNS_15FloatRoundStyleE2EfEENS1_15EpilogueDefaultEEEEEvvEEEEvNT_6ParamsE,"aw",@nobits
	.sectionflags	@""
	.align	16
	.zero		1024


//--------------------- .nv.shared.reserved.0     --------------------------
	.section	.nv.shared.reserved.0,"aw",@nobits
	.weak		__nv_reservedSMEM_offset_0_alias
	.size		__nv_reservedSMEM_offset_0_alias, 0, 0
	.other		__nv_reservedSMEM_offset_0_alias,@"STO_CUDA_RESERVED_SHARED STV_DEFAULT"
__nv_reservedSMEM_offset_0_alias:
	.zero		0


//--------------------- .nv.global                --------------------------
	.section	.nv.global,"aw",@nobits
.nv.global:
	.type		_ZN40_INTERNAL_333c8a67_4_k_cu_0f53745c_144614cute1_E,@object
	.size		_ZN40_INTERNAL_333c8a67_4_k_cu_0f53745c_144614cute1_E,(_ZN40_INTERNAL_333c8a67_4_k_cu_0f53745c_144614cuda3std3__45__cpo6cbeginE - _ZN40_INTERNAL_333c8a67_4_k_cu_0f53745c_144614cute1_E)
_ZN40_INTERNAL_333c8a67_4_k_cu_0f53745c_144614cute1_E:
	.zero		1
	.type		_ZN40_INTERNAL_333c8a67_4_k_cu_0f53745c_144614cuda3std3__45__cpo6cbeginE,@object
	.size		_ZN40_INTERNAL_333c8a67_4_k_cu_0f53745c_144614cuda3std3__45__cpo6cbeginE,(_ZN40_INTERNAL_333c8a67_4_k_cu_0f53745c_144614cuda3std3__48in_placeE - _ZN40_INTERNAL_333c8a67_4_k_cu_0f53745c_144614cuda3std3__45__cpo6cbeginE)
_ZN40_INTERNAL_333c8a67_4_k_cu_0f53745c_144614cuda3std3__45__cpo6cbeginE:
	.zero		1
	.type		_ZN40_INTERNAL_333c8a67_4_k_cu_0f53745c_144614cuda3std3__48in_placeE,@object
	.size		_ZN40_INTERNAL_333c8a67_4_k_cu_0f53745c_144614cuda3std3__48in_placeE,(_ZN40_INTERNAL_333c8a67_4_k_cu_0f53745c_144614cuda3std6ranges3__45__cpo9iter_moveE - _ZN40_INTERNAL_333c8a67_4_k_cu_0f53745c_144614cuda3std3__48in_placeE)
_ZN40_INTERNAL_333c8a67_4_k_cu_0f53745c_144614cuda3std3__48in_placeE:
	.zero		1
	.type		_ZN40_INTERNAL_333c8a67_4_k_cu_0f53745c_144614cuda3std6ranges3__45__cpo9iter_moveE,@object
	.size		_ZN40_INTERNAL_333c8a67_4_k_cu_0f53745c_144614cuda3std6ranges3__45__cpo9iter_moveE,(_ZN40_INTERNAL_333c8a67_4_k_cu_0f53745c_144614cuda3std3__45__cpo5beginE - _ZN40_INTERNAL_333c8a67_4_k_cu_0f53745c_144614cuda3std6ranges3__45__cpo9iter_moveE)
_ZN40_INTERNAL_333c8a67_4_k_cu_0f53745c_144614cuda3std6ranges3__45__cpo9iter_moveE:
	.zero		1
	.type		_ZN40_INTERNAL_333c8a67_4_k_cu_0f53745c_144614cuda3std3__45__cpo5beginE,@object
	.size		_ZN40_INTERNAL_333c8a67_4_k_cu_0f53745c_144614cuda3std3__45__cpo5beginE,(_ZN40_INTERNAL_333c8a67_4_k_cu_0f53745c_144614cuda3std3__442_GLOBAL__N__333c8a67_4_k_cu_0f53745c_144616ignoreE - _ZN40_INTERNAL_333c8a67_4_k_cu_0f53745c_144614cuda3std3__45__cpo5beginE)
_ZN40_INTERNAL_333c8a67_4_k_cu_0f53745c_144614cuda3std3__45__cpo5beginE:
	.zero		1
	.type		_ZN40_INTERNAL_333c8a67_4_k_cu_0f53745c_144614cuda3std3__442_GLOBAL__N__333c8a67_4_k_cu_0f53745c_144616ignoreE,@object
	.size		_ZN40_INTERNAL_333c8a67_4_k_cu_0f53745c_144614cuda3std3__442_GLOBAL__N__333c8a67_4_k_cu_0f53745c_144616ignoreE,(_ZN40_INTERNAL_333c8a67_4_k_cu_0f53745c_144614cute7productE - _ZN40_INTERNAL_333c8a67_4_k_cu_0f53745c_144614cuda3std3__442_GLOBAL__N__333c8a67_4_k_cu_0f53745c_144616ignoreE)
_ZN40_INTERNAL_333c8a67_4_k_cu_0f53745c_144614cuda3std3__442_GLOBAL__N__333c8a67_4_k_cu_0f53745c_144616ignoreE:
	.zero		1
	.type		_ZN40_INTERNAL_333c8a67_4_k_cu_0f53745c_144614cute7productE,@object
	.size		_ZN40_INTERNAL_333c8a67_4_k_cu_0f53745c_144614cute7productE,(_ZN40_INTERNAL_333c8a67_4_k_cu_0f53745c_144614cuda3std3__45__cpo3endE - _ZN40_INTERNAL_333c8a67_4_k_cu_0f53745c_144614cute7productE)
_ZN40_INTERNAL_333c8a67_4_k_cu_0f53745c_144614cute7productE:
	.zero		1
	.type		_ZN40_INTERNAL_333c8a67_4_k_cu_0f53745c_144614cuda3std3__45__cpo3endE,@object
	.size		_ZN40_INTERNAL_333c8a67_4_k_cu_0f53745c_144614cuda3std3__45__cpo3endE,(_ZN40_INTERNAL_333c8a67_4_k_cu_0f53745c_144614cuda3std3__419piecewise_constructE - _ZN40_INTERNAL_333c8a67_4_k_cu_0f53745c_144614cuda3std3__45__cpo3endE)
_ZN40_INTERNAL_333c8a67_4_k_cu_0f53745c_144614cuda3std3__45__cpo3endE:
	.zero		1
	.type		_ZN40_INTERNAL_333c8a67_4_k_cu_0f53745c_144614cuda3std3__419piecewise_constructE,@object
	.size		_ZN40_INTERNAL_333c8a67_4_k_cu_0f53745c_144614cuda3std3__419piecewise_constructE,(_ZN40_INTERNAL_333c8a67_4_k_cu_0f53745c_144614cuda3std3__45__cpo4cendE - _ZN40_INTERNAL_333c8a67_4_k_cu_0f53745c_144614cuda3std3__419piecewise_constructE)
_ZN40_INTERNAL_333c8a67_4_k_cu_0f53745c_144614cuda3std3__419piecewise_constructE:
	.zero		1
	.type		_ZN40_INTERNAL_333c8a67_4_k_cu_0f53745c_144614cuda3std3__45__cpo4cendE,@object
	.size		_ZN40_INTERNAL_333c8a67_4_k_cu_0f53745c_144614cuda3std3__45__cpo4cendE,(_ZN40_INTERNAL_333c8a67_4_k_cu_0f53745c_144614cuda3std6ranges3__45__cpo4swapE - _ZN40_INTERNAL_333c8a67_4_k_cu_0f53745c_144614cuda3std3__45__cpo4cendE)
_ZN40_INTERNAL_333c8a67_4_k_cu_0f53745c_144614cuda3std3__45__cpo4cendE:
	.zero		1
	.type		_ZN40_INTERNAL_333c8a67_4_k_cu_0f53745c_144614cuda3std6ranges3__45__cpo4swapE,@object
	.size		_ZN40_INTERNAL_333c8a67_4_k_cu_0f53745c_144614cuda3std6ranges3__45__cpo4swapE,(.L_8 - _ZN40_INTERNAL_333c8a67_4_k_cu_0f53745c_144614cuda3std6ranges3__45__cpo4swapE)
_ZN40_INTERNAL_333c8a67_4_k_cu_0f53745c_144614cuda3std6ranges3__45__cpo4swapE:
	.zero		1
.L_8:


//--------------------- .nv.constant0._ZN7cutlass13device_kernelINS_4gemm6kernel13GemmUniversalIN4cute5tupleIJiiiiEEENS1_10collective13CollectiveMmaINS1_34MainloopSm90TmaGmmaWarpSpecializedILi3ENS5_IJNS4_1CILi1EEESB_SB_EEENS1_32KernelTmaWarpSpecializedPingpongEEENS5_IJNSA_ILi64EEESF_NSA_ILi32EEEEEEfNS5_IJlSB_lEEEfSI_NS4_8TiledMMAINS4_8MMA_AtomIJNS4_4SM904GMMA29MMA_64x64x8_F32TF32TF32_SS_TNILNSM_7ScaleInE1ELSO_1EEEEEENS4_6LayoutISC_NS5_IJNSA_ILi0EEESS_SS_EEEEENS5_IJNS4_10UnderscoreESV_SV_EEEEENS4_13SM90_TMA_LOADENS4_14ComposedLayoutINS4_7SwizzleILi3ELi4ELi3EEENS4_18smem_ptr_flag_bitsILi32EEENSR_INS5_IJNSA_ILi8EEESG_EEENS5_IJSG_SB_EEEEEEEvNS4_8identityESY_S18_vS19_EENS_8epilogue10collective6detail29Sm90TmaWarpSpecializedAdapterINS1C_15DefaultEpilogueIfSI_SI_NS1B_6thread17LinearCombinationIfLi1EffLNS1G_9ScaleType4KindE0ELNS_15FloatRoundStyleE2EfEENS1_15EpilogueDefaultEEEEEvvEEEEvNT_6ParamsE --------------------------
	.section	.nv.constant0._ZN7cutlass13device_kernelINS_4gemm6kernel13GemmUniversalIN4cute5tupleIJiiiiEEENS1_10collective13CollectiveMmaINS1_34MainloopSm90TmaGmmaWarpSpecializedILi3ENS5_IJNS4_1CILi1EEESB_SB_EEENS1_32KernelTmaWarpSpecializedPingpongEEENS5_IJNSA_ILi64EEESF_NSA_ILi32EEEEEEfNS5_IJlSB_lEEEfSI_NS4_8TiledMMAINS4_8MMA_AtomIJNS4_4SM904GMMA29MMA_64x64x8_F32TF32TF32_SS_TNILNSM_7ScaleInE1ELSO_1EEEEEENS4_6LayoutISC_NS5_IJNSA_ILi0EEESS_SS_EEEEENS5_IJNS4_10UnderscoreESV_SV_EEEEENS4_13SM90_TMA_LOADENS4_14ComposedLayoutINS4_7SwizzleILi3ELi4ELi3EEENS4_18smem_ptr_flag_bitsILi32EEENSR_INS5_IJNSA_ILi8EEESG_EEENS5_IJSG_SB_EEEEEEEvNS4_8identityESY_S18_vS19_EENS_8epilogue10collective6detail29Sm90TmaWarpSpecializedAdapterINS1C_15DefaultEpilogueIfSI_SI_NS1B_6thread17LinearCombinationIfLi1EffLNS1G_9ScaleType4KindE0ELNS_15FloatRoundStyleE2EfEENS1_15EpilogueDefaultEEEEEvvEEEEvNT_6ParamsE,"a",@progbits
	.sectionflags	@""
	.align	4
.nv.constant0._ZN7cutlass13device_kernelINS_4gemm6kernel13GemmUniversalIN4cute5tupleIJiiiiEEENS1_10collective13CollectiveMmaINS1_34MainloopSm90TmaGmmaWarpSpecializedILi3ENS5_IJNS4_1CILi1EEESB_SB_EEENS1_32KernelTmaWarpSpecializedPingpongEEENS5_IJNSA_ILi64EEESF_NSA_ILi32EEEEEEfNS5_IJlSB_lEEEfSI_NS4_8TiledMMAINS4_8MMA_AtomIJNS4_4SM904GMMA29MMA_64x64x8_F32TF32TF32_SS_TNILNSM_7ScaleInE1ELSO_1EEEEEENS4_6LayoutISC_NS5_IJNSA_ILi0EEESS_SS_EEEEENS5_IJNS4_10UnderscoreESV_SV_EEEEENS4_13SM90_TMA_LOADENS4_14ComposedLayoutINS4_7SwizzleILi3ELi4ELi3EEENS4_18smem_ptr_flag_bitsILi32EEENSR_INS5_IJNSA_ILi8EEESG_EEENS5_IJSG_SB_EEEEEEEvNS4_8identityESY_S18_vS19_EENS_8epilogue10collective6detail29Sm90TmaWarpSpecializedAdapterINS1C_15DefaultEpilogueIfSI_SI_NS1B_6thread17LinearCombinationIfLi1EffLNS1G_9ScaleType4KindE0ELNS_15FloatRoundStyleE2EfEENS1_15EpilogueDefaultEEEEEvvEEEEvNT_6ParamsE:
	.zero		1664


//--------------------- SYMBOLS --------------------------

	.type		.nv.reservedSmem.offset0,@object
	.size		.nv.reservedSmem.offset0,0x4
	.type		__assertfail,@function
